//
// Generated by NVIDIA NVVM Compiler
//
// Compiler Build ID: CL-36424714
// Cuda compilation tools, release 13.0, V13.0.88
// Based on NVVM 20.0.0
//

.version 9.0
.target sm_100
.address_size 64

	// .globl	_Z26createCouplingMatrixKernelPfiff

.visible .entry _Z26createCouplingMatrixKernelPfiff(
	.param .u64 .ptr .align 1 _Z26createCouplingMatrixKernelPfiff_param_0,
	.param .u32 _Z26createCouplingMatrixKernelPfiff_param_1,
	.param .f32 _Z26createCouplingMatrixKernelPfiff_param_2,
	.param .f32 _Z26createCouplingMatrixKernelPfiff_param_3
)
{
	.reg .pred 	%p<5>;
	.reg .b32 	%r<22>;
	.reg .b32 	%f<8>;
	.reg .b64 	%rd<9>;

	ld.param.u64 	%rd2, [_Z26createCouplingMatrixKernelPfiff_param_0];
	ld.param.u32 	%r4, [_Z26createCouplingMatrixKernelPfiff_param_1];
	ld.param.f32 	%f1, [_Z26createCouplingMatrixKernelPfiff_param_2];
	ld.param.f32 	%f2, [_Z26createCouplingMatrixKernelPfiff_param_3];
	cvta.to.global.u64 	%rd1, %rd2;
	mov.u32 	%r5, %ctaid.x;
	mov.u32 	%r6, %ntid.x;
	mov.u32 	%r7, %tid.x;
	mad.lo.s32 	%r1, %r5, %r6, %r7;
	mov.u32 	%r8, %ctaid.y;
	mov.u32 	%r9, %ntid.y;
	mov.u32 	%r10, %tid.y;
	mad.lo.s32 	%r11, %r8, %r9, %r10;
	max.s32 	%r12, %r1, %r11;
	setp.ge.s32 	%p1, %r12, %r4;
	@%p1 bra 	$L__BB0_7;
	setp.ne.s32 	%p2, %r1, %r11;
	@%p2 bra 	$L__BB0_3;
	add.f32 	%f4, %f2, %f2;
	mov.f32 	%f5, 0f3F800000;
	sub.f32 	%f6, %f5, %f4;
	mul.f32 	%f7, %f1, %f6;
	mad.lo.s32 	%r21, %r4, %r1, %r1;
	mul.wide.u32 	%rd7, %r21, 4;
	add.s64 	%rd8, %rd1, %rd7;
	st.global.f32 	[%rd8], %f7;
	bra.uni 	$L__BB0_7;
$L__BB0_3:
	add.s32 	%r13, %r1, 1;
	rem.s32 	%r14, %r13, %r4;
	setp.eq.s32 	%p3, %r11, %r14;
	@%p3 bra 	$L__BB0_5;
	add.s32 	%r15, %r1, %r4;
	add.s32 	%r16, %r15, -1;
	rem.s32 	%r17, %r16, %r4;
	setp.ne.s32 	%p4, %r11, %r17;
	@%p4 bra 	$L__BB0_6;
$L__BB0_5:
	mul.f32 	%f3, %f1, %f2;
	mad.lo.s32 	%r20, %r4, %r1, %r11;
	mul.wide.s32 	%rd5, %r20, 4;
	add.s64 	%rd6, %rd1, %rd5;
	st.global.f32 	[%rd6], %f3;
	bra.uni 	$L__BB0_7;
$L__BB0_6:
	mad.lo.s32 	%r18, %r4, %r1, %r11;
	mul.wide.s32 	%rd3, %r18, 4;
	add.s64 	%rd4, %rd1, %rd3;
	mov.b32 	%r19, 0;
	st.global.u32 	[%rd4], %r19;
$L__BB0_7:
	ret;

}
	// .globl	_Z13updateLatticePKfPfS0_i
.visible .entry _Z13updateLatticePKfPfS0_i(
	.param .u64 .ptr .align 1 _Z13updateLatticePKfPfS0_i_param_0,
	.param .u64 .ptr .align 1 _Z13updateLatticePKfPfS0_i_param_1,
	.param .u64 .ptr .align 1 _Z13updateLatticePKfPfS0_i_param_2,
	.param .u32 _Z13updateLatticePKfPfS0_i_param_3
)
{
	.reg .pred 	%p<11>;
	.reg .b32 	%r<30>;
	.reg .b32 	%f<102>;
	.reg .b64 	%rd<28>;

	ld.param.u64 	%rd8, [_Z13updateLatticePKfPfS0_i_param_0];
	ld.param.u64 	%rd7, [_Z13updateLatticePKfPfS0_i_param_1];
	ld.param.u64 	%rd9, [_Z13updateLatticePKfPfS0_i_param_2];
	ld.param.u32 	%r16, [_Z13updateLatticePKfPfS0_i_param_3];
	cvta.to.global.u64 	%rd1, %rd9;
	cvta.to.global.u64 	%rd2, %rd8;
	mov.u32 	%r17, %ctaid.x;
	mov.u32 	%r18, %ntid.x;
	mov.u32 	%r19, %tid.x;
	mad.lo.s32 	%r1, %r17, %r18, %r19;
	setp.ge.s32 	%p1, %r1, %r16;
	@%p1 bra 	$L__BB1_14;
	setp.lt.s32 	%p2, %r16, 1;
	mov.f32 	%f101, 0f00000000;
	@%p2 bra 	$L__BB1_13;
	mul.lo.s32 	%r2, %r16, %r1;
	and.b32  	%r3, %r16, 7;
	setp.lt.u32 	%p3, %r16, 8;
	mov.f32 	%f101, 0f00000000;
	mov.b32 	%r28, 0;
	@%p3 bra 	$L__BB1_5;
	and.b32  	%r28, %r16, 2147483640;
	neg.s32 	%r26, %r28;
	add.s64 	%rd27, %rd2, 16;
	add.s64 	%rd4, %rd1, 16;
	mov.f32 	%f101, 0f00000000;
	mov.u32 	%r25, %r2;
$L__BB1_4:
	.pragma "nounroll";
	mul.wide.s32 	%rd10, %r25, 4;
	add.s64 	%rd11, %rd4, %rd10;
	ld.global.f32 	%f17, [%rd27+-16];
	ld.global.f32 	%f18, [%rd11+-16];
	mul.f32 	%f19, %f17, %f18;
	mov.f32 	%f20, 0f3F800000;
	sub.f32 	%f21, %f20, %f17;
	fma.rn.f32 	%f22, %f21, %f19, %f101;
	ld.global.f32 	%f23, [%rd27+-12];
	ld.global.f32 	%f24, [%rd11+-12];
	mul.f32 	%f25, %f23, %f24;
	sub.f32 	%f26, %f20, %f23;
	fma.rn.f32 	%f27, %f26, %f25, %f22;
	ld.global.f32 	%f28, [%rd27+-8];
	ld.global.f32 	%f29, [%rd11+-8];
	mul.f32 	%f30, %f28, %f29;
	sub.f32 	%f31, %f20, %f28;
	fma.rn.f32 	%f32, %f31, %f30, %f27;
	ld.global.f32 	%f33, [%rd27+-4];
	ld.global.f32 	%f34, [%rd11+-4];
	mul.f32 	%f35, %f33, %f34;
	sub.f32 	%f36, %f20, %f33;
	fma.rn.f32 	%f37, %f36, %f35, %f32;
	ld.global.f32 	%f38, [%rd27];
	ld.global.f32 	%f39, [%rd11];
	mul.f32 	%f40, %f38, %f39;
	sub.f32 	%f41, %f20, %f38;
	fma.rn.f32 	%f42, %f41, %f40, %f37;
	ld.global.f32 	%f43, [%rd27+4];
	ld.global.f32 	%f44, [%rd11+4];
	mul.f32 	%f45, %f43, %f44;
	sub.f32 	%f46, %f20, %f43;
	fma.rn.f32 	%f47, %f46, %f45, %f42;
	ld.global.f32 	%f48, [%rd27+8];
	ld.global.f32 	%f49, [%rd11+8];
	mul.f32 	%f50, %f48, %f49;
	sub.f32 	%f51, %f20, %f48;
	fma.rn.f32 	%f52, %f51, %f50, %f47;
	ld.global.f32 	%f53, [%rd27+12];
	ld.global.f32 	%f54, [%rd11+12];
	mul.f32 	%f55, %f53, %f54;
	sub.f32 	%f56, %f20, %f53;
	fma.rn.f32 	%f101, %f56, %f55, %f52;
	add.s32 	%r26, %r26, 8;
	add.s64 	%rd27, %rd27, 32;
	add.s32 	%r25, %r25, 8;
	setp.ne.s32 	%p4, %r26, 0;
	@%p4 bra 	$L__BB1_4;
$L__BB1_5:
	setp.eq.s32 	%p5, %r3, 0;
	@%p5 bra 	$L__BB1_13;
	and.b32  	%r11, %r16, 3;
	setp.lt.u32 	%p6, %r3, 4;
	@%p6 bra 	$L__BB1_8;
	mul.wide.u32 	%rd12, %r28, 4;
	add.s64 	%rd13, %rd2, %rd12;
	ld.global.f32 	%f58, [%rd13];
	add.s32 	%r21, %r28, %r2;
	mul.wide.s32 	%rd14, %r21, 4;
	add.s64 	%rd15, %rd1, %rd14;
	ld.global.f32 	%f59, [%rd15];
	mul.f32 	%f60, %f58, %f59;
	mov.f32 	%f61, 0f3F800000;
	sub.f32 	%f62, %f61, %f58;
	fma.rn.f32 	%f63, %f62, %f60, %f101;
	ld.global.f32 	%f64, [%rd13+4];
	ld.global.f32 	%f65, [%rd15+4];
	mul.f32 	%f66, %f64, %f65;
	sub.f32 	%f67, %f61, %f64;
	fma.rn.f32 	%f68, %f67, %f66, %f63;
	ld.global.f32 	%f69, [%rd13+8];
	ld.global.f32 	%f70, [%rd15+8];
	mul.f32 	%f71, %f69, %f70;
	sub.f32 	%f72, %f61, %f69;
	fma.rn.f32 	%f73, %f72, %f71, %f68;
	ld.global.f32 	%f74, [%rd13+12];
	ld.global.f32 	%f75, [%rd15+12];
	mul.f32 	%f76, %f74, %f75;
	sub.f32 	%f77, %f61, %f74;
	fma.rn.f32 	%f101, %f77, %f76, %f73;
	add.s32 	%r28, %r28, 4;
$L__BB1_8:
	setp.eq.s32 	%p7, %r11, 0;
	@%p7 bra 	$L__BB1_13;
	setp.eq.s32 	%p8, %r11, 1;
	@%p8 bra 	$L__BB1_11;
	mul.wide.u32 	%rd16, %r28, 4;
	add.s64 	%rd17, %rd2, %rd16;
	ld.global.f32 	%f79, [%rd17];
	add.s32 	%r22, %r28, %r2;
	mul.wide.s32 	%rd18, %r22, 4;
	add.s64 	%rd19, %rd1, %rd18;
	ld.global.f32 	%f80, [%rd19];
	mul.f32 	%f81, %f79, %f80;
	mov.f32 	%f82, 0f3F800000;
	sub.f32 	%f83, %f82, %f79;
	fma.rn.f32 	%f84, %f83, %f81, %f101;
	ld.global.f32 	%f85, [%rd17+4];
	ld.global.f32 	%f86, [%rd19+4];
	mul.f32 	%f87, %f85, %f86;
	sub.f32 	%f88, %f82, %f85;
	fma.rn.f32 	%f101, %f88, %f87, %f84;
	add.s32 	%r28, %r28, 2;
$L__BB1_11:
	and.b32  	%r23, %r16, 1;
	setp.eq.b32 	%p9, %r23, 1;
	not.pred 	%p10, %p9;
	@%p10 bra 	$L__BB1_13;
	mul.wide.u32 	%rd20, %r28, 4;
	add.s64 	%rd21, %rd2, %rd20;
	ld.global.f32 	%f89, [%rd21];
	add.s32 	%r24, %r28, %r2;
	mul.wide.s32 	%rd22, %r24, 4;
	add.s64 	%rd23, %rd1, %rd22;
	ld.global.f32 	%f90, [%rd23];
	mul.f32 	%f91, %f89, %f90;
	mov.f32 	%f92, 0f3F800000;
	sub.f32 	%f93, %f92, %f89;
	fma.rn.f32 	%f101, %f93, %f91, %f101;
$L__BB1_13:
	cvta.to.global.u64 	%rd24, %rd7;
	mul.wide.s32 	%rd25, %r1, 4;
	add.s64 	%rd26, %rd24, %rd25;
	st.global.f32 	[%rd26], %f101;
$L__BB1_14:
	ret;

}
	// .globl	_Z10recordDataPKfPfii
.visible .entry _Z10recordDataPKfPfii(
	.param .u64 .ptr .align 1 _Z10recordDataPKfPfii_param_0,
	.param .u64 .ptr .align 1 _Z10recordDataPKfPfii_param_1,
	.param .u32 _Z10recordDataPKfPfii_param_2,
	.param .u32 _Z10recordDataPKfPfii_param_3
)
{
	.reg .pred 	%p<2>;
	.reg .b32 	%r<8>;
	.reg .b32 	%f<2>;
	.reg .b64 	%rd<9>;

	ld.param.u64 	%rd1, [_Z10recordDataPKfPfii_param_0];
	ld.param.u64 	%rd2, [_Z10recordDataPKfPfii_param_1];
	ld.param.u32 	%r2, [_Z10recordDataPKfPfii_param_2];
	ld.param.u32 	%r3, [_Z10recordDataPKfPfii_param_3];
	mov.u32 	%r4, %ctaid.x;
	mov.u32 	%r5, %ntid.x;
	mov.u32 	%r6, %tid.x;
	mad.lo.s32 	%r1, %r4, %r5, %r6;
	setp.ge.s32 	%p1, %r1, %r2;
	@%p1 bra 	$L__BB2_2;
	cvta.to.global.u64 	%rd3, %rd1;
	cvta.to.global.u64 	%rd4, %rd2;
	mul.wide.s32 	%rd5, %r1, 4;
	add.s64 	%rd6, %rd3, %rd5;
	ld.global.f32 	%f1, [%rd6];
	mad.lo.s32 	%r7, %r3, %r2, %r1;
	mul.wide.s32 	%rd7, %r7, 4;
	add.s64 	%rd8, %rd4, %rd7;
	st.global.f32 	[%rd8], %f1;
$L__BB2_2:
	ret;

}
	// .globl	_Z20updateTangentVectorsPKfS0_PfS0_ii
.visible .entry _Z20updateTangentVectorsPKfS0_PfS0_ii(
	.param .u64 .ptr .align 1 _Z20updateTangentVectorsPKfS0_PfS0_ii_param_0,
	.param .u64 .ptr .align 1 _Z20updateTangentVectorsPKfS0_PfS0_ii_param_1,
	.param .u64 .ptr .align 1 _Z20updateTangentVectorsPKfS0_PfS0_ii_param_2,
	.param .u64 .ptr .align 1 _Z20updateTangentVectorsPKfS0_PfS0_ii_param_3,
	.param .u32 _Z20updateTangentVectorsPKfS0_PfS0_ii_param_4,
	.param .u32 _Z20updateTangentVectorsPKfS0_PfS0_ii_param_5
)
{
	.reg .pred 	%p<13>;
	.reg .b32 	%r<42>;
	.reg .b32 	%f<132>;
	.reg .b64 	%rd<52>;

	ld.param.u64 	%rd12, [_Z20updateTangentVectorsPKfS0_PfS0_ii_param_0];
	ld.param.u64 	%rd13, [_Z20updateTangentVectorsPKfS0_PfS0_ii_param_1];
	ld.param.u64 	%rd11, [_Z20updateTangentVectorsPKfS0_PfS0_ii_param_2];
	ld.param.u64 	%rd14, [_Z20updateTangentVectorsPKfS0_PfS0_ii_param_3];
	ld.param.u32 	%r18, [_Z20updateTangentVectorsPKfS0_PfS0_ii_param_4];
	ld.param.u32 	%r19, [_Z20updateTangentVectorsPKfS0_PfS0_ii_param_5];
	cvta.to.global.u64 	%rd1, %rd13;
	cvta.to.global.u64 	%rd2, %rd12;
	cvta.to.global.u64 	%rd3, %rd14;
	mov.u32 	%r21, %ctaid.x;
	mov.u32 	%r22, %ntid.x;
	mov.u32 	%r23, %tid.x;
	mad.lo.s32 	%r1, %r21, %r22, %r23;
	mov.u32 	%r24, %ctaid.y;
	mov.u32 	%r25, %ntid.y;
	mov.u32 	%r26, %tid.y;
	mad.lo.s32 	%r27, %r24, %r25, %r26;
	setp.ge.s32 	%p1, %r1, %r18;
	setp.ge.s32 	%p2, %r27, %r19;
	or.pred  	%p3, %p1, %p2;
	@%p3 bra 	$L__BB3_14;
	setp.lt.s32 	%p4, %r18, 1;
	mov.f32 	%f131, 0f00000000;
	@%p4 bra 	$L__BB3_13;
	mul.lo.s32 	%r3, %r18, %r1;
	mul.lo.s32 	%r4, %r18, %r27;
	and.b32  	%r5, %r18, 7;
	setp.lt.u32 	%p5, %r18, 8;
	mov.f32 	%f131, 0f00000000;
	mov.b32 	%r40, 0;
	@%p5 bra 	$L__BB3_5;
	and.b32  	%r40, %r18, 2147483640;
	neg.s32 	%r38, %r40;
	add.s64 	%rd4, %rd3, 16;
	add.s64 	%rd51, %rd2, 16;
	mul.wide.u32 	%rd15, %r4, 4;
	add.s64 	%rd16, %rd15, %rd1;
	add.s64 	%rd50, %rd16, 16;
	mov.f32 	%f131, 0f00000000;
	mov.u32 	%r37, %r3;
$L__BB3_4:
	.pragma "nounroll";
	mul.wide.s32 	%rd17, %r37, 4;
	add.s64 	%rd18, %rd4, %rd17;
	ld.global.f32 	%f17, [%rd18+-16];
	ld.global.f32 	%f18, [%rd51+-16];
	add.f32 	%f19, %f18, %f18;
	mov.f32 	%f20, 0f3F800000;
	sub.f32 	%f21, %f20, %f19;
	mul.f32 	%f22, %f17, %f21;
	ld.global.f32 	%f23, [%rd50+-16];
	fma.rn.f32 	%f24, %f23, %f22, %f131;
	ld.global.f32 	%f25, [%rd18+-12];
	ld.global.f32 	%f26, [%rd51+-12];
	add.f32 	%f27, %f26, %f26;
	sub.f32 	%f28, %f20, %f27;
	mul.f32 	%f29, %f25, %f28;
	ld.global.f32 	%f30, [%rd50+-12];
	fma.rn.f32 	%f31, %f30, %f29, %f24;
	ld.global.f32 	%f32, [%rd18+-8];
	ld.global.f32 	%f33, [%rd51+-8];
	add.f32 	%f34, %f33, %f33;
	sub.f32 	%f35, %f20, %f34;
	mul.f32 	%f36, %f32, %f35;
	ld.global.f32 	%f37, [%rd50+-8];
	fma.rn.f32 	%f38, %f37, %f36, %f31;
	ld.global.f32 	%f39, [%rd18+-4];
	ld.global.f32 	%f40, [%rd51+-4];
	add.f32 	%f41, %f40, %f40;
	sub.f32 	%f42, %f20, %f41;
	mul.f32 	%f43, %f39, %f42;
	ld.global.f32 	%f44, [%rd50+-4];
	fma.rn.f32 	%f45, %f44, %f43, %f38;
	ld.global.f32 	%f46, [%rd18];
	ld.global.f32 	%f47, [%rd51];
	add.f32 	%f48, %f47, %f47;
	sub.f32 	%f49, %f20, %f48;
	mul.f32 	%f50, %f46, %f49;
	ld.global.f32 	%f51, [%rd50];
	fma.rn.f32 	%f52, %f51, %f50, %f45;
	ld.global.f32 	%f53, [%rd18+4];
	ld.global.f32 	%f54, [%rd51+4];
	add.f32 	%f55, %f54, %f54;
	sub.f32 	%f56, %f20, %f55;
	mul.f32 	%f57, %f53, %f56;
	ld.global.f32 	%f58, [%rd50+4];
	fma.rn.f32 	%f59, %f58, %f57, %f52;
	ld.global.f32 	%f60, [%rd18+8];
	ld.global.f32 	%f61, [%rd51+8];
	add.f32 	%f62, %f61, %f61;
	sub.f32 	%f63, %f20, %f62;
	mul.f32 	%f64, %f60, %f63;
	ld.global.f32 	%f65, [%rd50+8];
	fma.rn.f32 	%f66, %f65, %f64, %f59;
	ld.global.f32 	%f67, [%rd18+12];
	ld.global.f32 	%f68, [%rd51+12];
	add.f32 	%f69, %f68, %f68;
	sub.f32 	%f70, %f20, %f69;
	mul.f32 	%f71, %f67, %f70;
	ld.global.f32 	%f72, [%rd50+12];
	fma.rn.f32 	%f131, %f72, %f71, %f66;
	add.s32 	%r38, %r38, 8;
	add.s32 	%r37, %r37, 8;
	add.s64 	%rd51, %rd51, 32;
	add.s64 	%rd50, %rd50, 32;
	setp.ne.s32 	%p6, %r38, 0;
	@%p6 bra 	$L__BB3_4;
$L__BB3_5:
	setp.eq.s32 	%p7, %r5, 0;
	@%p7 bra 	$L__BB3_13;
	and.b32  	%r13, %r18, 3;
	setp.lt.u32 	%p8, %r5, 4;
	@%p8 bra 	$L__BB3_8;
	add.s32 	%r29, %r40, %r3;
	mul.wide.s32 	%rd19, %r29, 4;
	add.s64 	%rd20, %rd3, %rd19;
	ld.global.f32 	%f74, [%rd20];
	cvt.u64.u32 	%rd21, %r40;
	mul.wide.u32 	%rd22, %r40, 4;
	add.s64 	%rd23, %rd2, %rd22;
	ld.global.f32 	%f75, [%rd23];
	add.f32 	%f76, %f75, %f75;
	mov.f32 	%f77, 0f3F800000;
	sub.f32 	%f78, %f77, %f76;
	mul.f32 	%f79, %f74, %f78;
	add.s32 	%r30, %r40, %r4;
	mul.wide.u32 	%rd24, %r30, 4;
	add.s64 	%rd25, %rd1, %rd24;
	ld.global.f32 	%f80, [%rd25];
	fma.rn.f32 	%f81, %f80, %f79, %f131;
	ld.global.f32 	%f82, [%rd20+4];
	ld.global.f32 	%f83, [%rd23+4];
	add.f32 	%f84, %f83, %f83;
	sub.f32 	%f85, %f77, %f84;
	mul.f32 	%f86, %f82, %f85;
	cvt.u64.u32 	%rd26, %r4;
	add.s64 	%rd27, %rd21, %rd26;
	shl.b64 	%rd28, %rd27, 2;
	add.s64 	%rd29, %rd1, %rd28;
	ld.global.f32 	%f87, [%rd29+4];
	fma.rn.f32 	%f88, %f87, %f86, %f81;
	ld.global.f32 	%f89, [%rd20+8];
	ld.global.f32 	%f90, [%rd23+8];
	add.f32 	%f91, %f90, %f90;
	sub.f32 	%f92, %f77, %f91;
	mul.f32 	%f93, %f89, %f92;
	ld.global.f32 	%f94, [%rd29+8];
	fma.rn.f32 	%f95, %f94, %f93, %f88;
	ld.global.f32 	%f96, [%rd20+12];
	ld.global.f32 	%f97, [%rd23+12];
	add.f32 	%f98, %f97, %f97;
	sub.f32 	%f99, %f77, %f98;
	mul.f32 	%f100, %f96, %f99;
	ld.global.f32 	%f101, [%rd29+12];
	fma.rn.f32 	%f131, %f101, %f100, %f95;
	add.s32 	%r40, %r40, 4;
$L__BB3_8:
	setp.eq.s32 	%p9, %r13, 0;
	@%p9 bra 	$L__BB3_13;
	setp.eq.s32 	%p10, %r13, 1;
	@%p10 bra 	$L__BB3_11;
	add.s32 	%r31, %r40, %r3;
	mul.wide.s32 	%rd30, %r31, 4;
	add.s64 	%rd31, %rd3, %rd30;
	ld.global.f32 	%f103, [%rd31];
	cvt.u64.u32 	%rd32, %r40;
	mul.wide.u32 	%rd33, %r40, 4;
	add.s64 	%rd34, %rd2, %rd33;
	ld.global.f32 	%f104, [%rd34];
	add.f32 	%f105, %f104, %f104;
	mov.f32 	%f106, 0f3F800000;
	sub.f32 	%f107, %f106, %f105;
	mul.f32 	%f108, %f103, %f107;
	add.s32 	%r32, %r40, %r4;
	mul.wide.u32 	%rd35, %r32, 4;
	add.s64 	%rd36, %rd1, %rd35;
	ld.global.f32 	%f109, [%rd36];
	fma.rn.f32 	%f110, %f109, %f108, %f131;
	ld.global.f32 	%f111, [%rd31+4];
	ld.global.f32 	%f112, [%rd34+4];
	add.f32 	%f113, %f112, %f112;
	sub.f32 	%f114, %f106, %f113;
	mul.f32 	%f115, %f111, %f114;
	cvt.u64.u32 	%rd37, %r4;
	add.s64 	%rd38, %rd32, %rd37;
	shl.b64 	%rd39, %rd38, 2;
	add.s64 	%rd40, %rd1, %rd39;
	ld.global.f32 	%f116, [%rd40+4];
	fma.rn.f32 	%f131, %f116, %f115, %f110;
	add.s32 	%r40, %r40, 2;
$L__BB3_11:
	and.b32  	%r33, %r18, 1;
	setp.eq.b32 	%p11, %r33, 1;
	not.pred 	%p12, %p11;
	@%p12 bra 	$L__BB3_13;
	add.s32 	%r34, %r40, %r3;
	mul.wide.s32 	%rd41, %r34, 4;
	add.s64 	%rd42, %rd3, %rd41;
	ld.global.f32 	%f117, [%rd42];
	mul.wide.u32 	%rd43, %r40, 4;
	add.s64 	%rd44, %rd2, %rd43;
	ld.global.f32 	%f118, [%rd44];
	add.f32 	%f119, %f118, %f118;
	mov.f32 	%f120, 0f3F800000;
	sub.f32 	%f121, %f120, %f119;
	mul.f32 	%f122, %f117, %f121;
	add.s32 	%r35, %r40, %r4;
	mul.wide.u32 	%rd45, %r35, 4;
	add.s64 	%rd46, %rd1, %rd45;
	ld.global.f32 	%f123, [%rd46];
	fma.rn.f32 	%f131, %f123, %f122, %f131;
$L__BB3_13:
	mad.lo.s32 	%r36, %r18, %r27, %r1;
	cvta.to.global.u64 	%rd47, %rd11;
	mul.wide.s32 	%rd48, %r36, 4;
	add.s64 	%rd49, %rd47, %rd48;
	st.global.f32 	[%rd49], %f131;
$L__BB3_14:
	ret;

}


// ===== COMPILED SASS (sm_100) =====

	.target	sm_100

	.elftype	@"ET_EXEC"


//--------------------- .note.nv.tkinfo           --------------------------
	.section	.note.nv.tkinfo,"",@"SHT_NOTE"
	.sectionflags	@"SHF_NOTE_NV_TKINFO"
	.tkinfo
        /*0018*/ 	.word	0x00000002
        /*0030*/ 	.string	""
        /*0030*/ 	.string	"ptxas"
        /*0030*/ 	.string	"Cuda compilation tools, release 13.0, V13.0.88"
        /*0030*/ 	.string	"Build cuda_13.0.r13.0/compiler.36424714_0"
        /*0030*/ 	.string	"-arch sm_100 -m 64 "



//--------------------- .note.nv.cuinfo           --------------------------
	.section	.note.nv.cuinfo,"",@"SHT_NOTE"
	.sectionflags	@"SHF_NOTE_NV_CUINFO"
        /*0018*/ 	.short	0x0002
        /*001a*/ 	.short	0x0064
        /*001c*/ 	.short	0x0082
	.zero		2


//--------------------- .nv.info                  --------------------------
	.section	.nv.info,"",@"SHT_CUDA_INFO"
	.align	4


	//----- nvinfo : EIATTR_REGCOUNT
	.align		4
        /*0000*/ 	.byte	0x04, 0x2f
        /*0002*/ 	.short	(.L_1 - .L_0)
	.align		4
.L_0:
        /*0004*/ 	.word	index@(_Z26createCouplingMatrixKernelPfiff)
        /*0008*/ 	.word	0x0000000e


	//----- nvinfo : EIATTR_FRAME_SIZE
	.align		4
.L_1:
        /*000c*/ 	.byte	0x04, 0x11
        /*000e*/ 	.short	(.L_3 - .L_2)
	.align		4
.L_2:
        /*0010*/ 	.word	index@(_Z26createCouplingMatrixKernelPfiff)
        /*0014*/ 	.word	0x00000000


	//----- nvinfo : EIATTR_REGCOUNT
	.align		4
.L_3:
        /*0018*/ 	.byte	0x04, 0x2f
        /*001a*/ 	.short	(.L_5 - .L_4)
	.align		4
.L_4:
        /*001c*/ 	.word	index@(_Z13updateLatticePKfPfS0_i)
        /*0020*/ 	.word	0x00000020


	//----- nvinfo : EIATTR_FRAME_SIZE
	.align		4
.L_5:
        /*0024*/ 	.byte	0x04, 0x11
        /*0026*/ 	.short	(.L_7 - .L_6)
	.align		4
.L_6:
        /*0028*/ 	.word	index@(_Z13updateLatticePKfPfS0_i)
        /*002c*/ 	.word	0x00000000


	//----- nvinfo : EIATTR_REGCOUNT
	.align		4
.L_7:
        /*0030*/ 	.byte	0x04, 0x2f
        /*0032*/ 	.short	(.L_9 - .L_8)
	.align		4
.L_8:
        /*0034*/ 	.word	index@(_Z10recordDataPKfPfii)
        /*0038*/ 	.word	0x0000000a


	//----- nvinfo : EIATTR_FRAME_SIZE
	.align		4
.L_9:
        /*003c*/ 	.byte	0x04, 0x11
        /*003e*/ 	.short	(.L_11 - .L_10)
	.align		4
.L_10:
        /*0040*/ 	.word	index@(_Z10recordDataPKfPfii)
        /*0044*/ 	.word	0x00000000


	//----- nvinfo : EIATTR_REGCOUNT
	.align		4
.L_11:
        /*0048*/ 	.byte	0x04, 0x2f
        /*004a*/ 	.short	(.L_13 - .L_12)
	.align		4
.L_12:
        /*004c*/ 	.word	index@(_Z20updateTangentVectorsPKfS0_PfS0_ii)
        /*0050*/ 	.word	0x00000020


	//----- nvinfo : EIATTR_FRAME_SIZE
	.align		4
.L_13:
        /*0054*/ 	.byte	0x04, 0x11
        /*0056*/ 	.short	(.L_15 - .L_14)
	.align		4
.L_14:
        /*0058*/ 	.word	index@(_Z20updateTangentVectorsPKfS0_PfS0_ii)
        /*005c*/ 	.word	0x00000000


	//----- nvinfo : EIATTR_MIN_STACK_SIZE
	.align		4
.L_15:
        /*0060*/ 	.byte	0x04, 0x12
        /*0062*/ 	.short	(.L_17 - .L_16)
	.align		4
.L_16:
        /*0064*/ 	.word	index@(_Z20updateTangentVectorsPKfS0_PfS0_ii)
        /*0068*/ 	.word	0x00000000


	//----- nvinfo : EIATTR_MIN_STACK_SIZE
	.align		4
.L_17:
        /*006c*/ 	.byte	0x04, 0x12
        /*006e*/ 	.short	(.L_19 - .L_18)
	.align		4
.L_18:
        /*0070*/ 	.word	index@(_Z10recordDataPKfPfii)
        /*0074*/ 	.word	0x00000000


	//----- nvinfo : EIATTR_MIN_STACK_SIZE
	.align		4
.L_19:
        /*0078*/ 	.byte	0x04, 0x12
        /*007a*/ 	.short	(.L_21 - .L_20)
	.align		4
.L_20:
        /*007c*/ 	.word	index@(_Z13updateLatticePKfPfS0_i)
        /*0080*/ 	.word	0x00000000


	//----- nvinfo : EIATTR_MIN_STACK_SIZE
	.align		4
.L_21:
        /*0084*/ 	.byte	0x04, 0x12
        /*0086*/ 	.short	(.L_23 - .L_22)
	.align		4
.L_22:
        /*0088*/ 	.word	index@(_Z26createCouplingMatrixKernelPfiff)
        /*008c*/ 	.word	0x00000000
.L_23:


//--------------------- .nv.compat                --------------------------
	.section	.nv.compat,"",@"SHT_CUDA_COMPAT_INFO"
	.align	4
        /*0000*/ 	.byte	0x02, 0x09, 0x00, 0x00, 0x02, 0x02, 0x01, 0x00, 0x02, 0x05, 0x05, 0x00, 0x03, 0x07, 0x01, 0x01
        /*0010*/ 	.byte	0x02, 0x03, 0x00, 0x00, 0x02, 0x06, 0x01, 0x00, 0x04, 0x0b, 0x08, 0x00, 0x09, 0x00, 0x00, 0x00
        /*0020*/ 	.byte	0x00, 0x00, 0x00, 0x00


//--------------------- .nv.info._Z20updateTangentVectorsPKfS0_PfS0_ii --------------------------
	.section	.nv.info._Z20updateTangentVectorsPKfS0_PfS0_ii,"",@"SHT_CUDA_INFO"
	.sectionflags	@""
	.align	4


	//----- nvinfo : EIATTR_CUDA_API_VERSION
	.align		4
        /*0000*/ 	.byte	0x04, 0x37
        /*0002*/ 	.short	(.L_25 - .L_24)
.L_24:
        /*0004*/ 	.word	0x00000082


	//----- nvinfo : EIATTR_KPARAM_INFO
	.align		4
.L_25:
        /*0008*/ 	.byte	0x04, 0x17
        /*000a*/ 	.short	(.L_27 - .L_26)
.L_26:
        /*000c*/ 	.word	0x00000000
        /*0010*/ 	.short	0x0005
        /*0012*/ 	.short	0x0024
        /*0014*/ 	.byte	0x00, 0xf0, 0x11, 0x00


	//----- nvinfo : EIATTR_KPARAM_INFO
	.align		4
.L_27:
        /*0018*/ 	.byte	0x04, 0x17
        /*001a*/ 	.short	(.L_29 - .L_28)
.L_28:
        /*001c*/ 	.word	0x00000000
        /*0020*/ 	.short	0x0004
        /*0022*/ 	.short	0x0020
        /*0024*/ 	.byte	0x00, 0xf0, 0x11, 0x00


	//----- nvinfo : EIATTR_KPARAM_INFO
	.align		4
.L_29:
        /*0028*/ 	.byte	0x04, 0x17
        /*002a*/ 	.short	(.L_31 - .L_30)
.L_30:
        /*002c*/ 	.word	0x00000000
        /*0030*/ 	.short	0x0003
        /*0032*/ 	.short	0x0018
        /*0034*/ 	.byte	0x00, 0xf5, 0x21, 0x00


	//----- nvinfo : EIATTR_KPARAM_INFO
	.align		4
.L_31:
        /*0038*/ 	.byte	0x04, 0x17
        /*003a*/ 	.short	(.L_33 - .L_32)
.L_32:
        /*003c*/ 	.word	0x00000000
        /*0040*/ 	.short	0x0002
        /*0042*/ 	.short	0x0010
        /*0044*/ 	.byte	0x00, 0xf5, 0x21, 0x00


	//----- nvinfo : EIATTR_KPARAM_INFO
	.align		4
.L_33:
        /*0048*/ 	.byte	0x04, 0x17
        /*004a*/ 	.short	(.L_35 - .L_34)
.L_34:
        /*004c*/ 	.word	0x00000000
        /*0050*/ 	.short	0x0001
        /*0052*/ 	.short	0x0008
        /*0054*/ 	.byte	0x00, 0xf5, 0x21, 0x00


	//----- nvinfo : EIATTR_KPARAM_INFO
	.align		4
.L_35:
        /*0058*/ 	.byte	0x04, 0x17
        /*005a*/ 	.short	(.L_37 - .L_36)
.L_36:
        /*005c*/ 	.word	0x00000000
        /*0060*/ 	.short	0x0000
        /*0062*/ 	.short	0x0000
        /*0064*/ 	.byte	0x00, 0xf5, 0x21, 0x00


	//----- nvinfo : EIATTR_SPARSE_MMA_MASK
	.align		4
.L_37:
        /*0068*/ 	.byte	0x03, 0x50
        /*006a*/ 	.short	0x0000


	//----- nvinfo : EIATTR_MAXREG_COUNT
	.align		4
        /*006c*/ 	.byte	0x03, 0x1b
        /*006e*/ 	.short	0x00ff


	//----- nvinfo : EIATTR_MERCURY_ISA_VERSION
	.align		4
        /*0070*/ 	.byte	0x03, 0x5f
        /*0072*/ 	.short	0x0101


	//----- nvinfo : EIATTR_VRC_CTA_INIT_COUNT
	.align		4
        /*0074*/ 	.byte	0x02, 0x4a
	.zero		1
	.zero		1


	//----- nvinfo : EIATTR_EXIT_INSTR_OFFSETS
	.align		4
        /*0078*/ 	.byte	0x04, 0x1c
        /*007a*/ 	.short	(.L_39 - .L_38)


	//   ....[0]....
.L_38:
        /*007c*/ 	.word	0x000000c0


	//   ....[1]....
        /*0080*/ 	.word	0x00000d10


	//----- nvinfo : EIATTR_CBANK_PARAM_SIZE
	.align		4
.L_39:
        /*0084*/ 	.byte	0x03, 0x19
        /*0086*/ 	.short	0x0028


	//----- nvinfo : EIATTR_PARAM_CBANK
	.align		4
        /*0088*/ 	.byte	0x04, 0x0a
        /*008a*/ 	.short	(.L_41 - .L_40)
	.align		4
.L_40:
        /*008c*/ 	.word	index@(.nv.constant0._Z20updateTangentVectorsPKfS0_PfS0_ii)
        /*0090*/ 	.short	0x0380
        /*0092*/ 	.short	0x0028


	//----- nvinfo : EIATTR_SW_WAR
	.align		4
.L_41:
        /*0094*/ 	.byte	0x04, 0x36
        /*0096*/ 	.short	(.L_43 - .L_42)
.L_42:
        /*0098*/ 	.word	0x00000008
.L_43:


//--------------------- .nv.info._Z10recordDataPKfPfii --------------------------
	.section	.nv.info._Z10recordDataPKfPfii,"",@"SHT_CUDA_INFO"
	.sectionflags	@""
	.align	4


	//----- nvinfo : EIATTR_CUDA_API_VERSION
	.align		4
        /*0000*/ 	.byte	0x04, 0x37
        /*0002*/ 	.short	(.L_45 - .L_44)
.L_44:
        /*0004*/ 	.word	0x00000082


	//----- nvinfo : EIATTR_KPARAM_INFO
	.align		4
.L_45:
        /*0008*/ 	.byte	0x04, 0x17
        /*000a*/ 	.short	(.L_47 - .L_46)
.L_46:
        /*000c*/ 	.word	0x00000000
        /*0010*/ 	.short	0x0003
        /*0012*/ 	.short	0x0014
        /*0014*/ 	.byte	0x00, 0xf0, 0x11, 0x00


	//----- nvinfo : EIATTR_KPARAM_INFO
	.align		4
.L_47:
        /*0018*/ 	.byte	0x04, 0x17
        /*001a*/ 	.short	(.L_49 - .L_48)
.L_48:
        /*001c*/ 	.word	0x00000000
        /*0020*/ 	.short	0x0002
        /*0022*/ 	.short	0x0010
        /*0024*/ 	.byte	0x00, 0xf0, 0x11, 0x00


	//----- nvinfo : EIATTR_KPARAM_INFO
	.align		4
.L_49:
        /*0028*/ 	.byte	0x04, 0x17
        /*002a*/ 	.short	(.L_51 - .L_50)
.L_50:
        /*002c*/ 	.word	0x00000000
        /*0030*/ 	.short	0x0001
        /*0032*/ 	.short	0x0008
        /*0034*/ 	.byte	0x00, 0xf5, 0x21, 0x00


	//----- nvinfo : EIATTR_KPARAM_INFO
	.align		4
.L_51:
        /*0038*/ 	.byte	0x04, 0x17
        /*003a*/ 	.short	(.L_53 - .L_52)
.L_52:
        /*003c*/ 	.word	0x00000000
        /*0040*/ 	.short	0x0000
        /*0042*/ 	.short	0x0000
        /*0044*/ 	.byte	0x00, 0xf5, 0x21, 0x00


	//----- nvinfo : EIATTR_SPARSE_MMA_MASK
	.align		4
.L_53:
        /*0048*/ 	.byte	0x03, 0x50
        /*004a*/ 	.short	0x0000


	//----- nvinfo : EIATTR_MAXREG_COUNT
	.align		4
        /*004c*/ 	.byte	0x03, 0x1b
        /*004e*/ 	.short	0x00ff


	//----- nvinfo : EIATTR_MERCURY_ISA_VERSION
	.align		4
        /*0050*/ 	.byte	0x03, 0x5f
        /*0052*/ 	.short	0x0101


	//----- nvinfo : EIATTR_VRC_CTA_INIT_COUNT
	.align		4
        /*0054*/ 	.byte	0x02, 0x4a
	.zero		1
	.zero		1


	//----- nvinfo : EIATTR_EXIT_INSTR_OFFSETS
	.align		4
        /*0058*/ 	.byte	0x04, 0x1c
        /*005a*/ 	.short	(.L_55 - .L_54)


	//   ....[0]....
.L_54:
        /*005c*/ 	.word	0x00000070


	//   ....[1]....
        /*0060*/ 	.word	0x00000110


	//----- nvinfo : EIATTR_CBANK_PARAM_SIZE
	.align		4
.L_55:
        /*0064*/ 	.byte	0x03, 0x19
        /*0066*/ 	.short	0x0018


	//----- nvinfo : EIATTR_PARAM_CBANK
	.align		4
        /*0068*/ 	.byte	0x04, 0x0a
        /*006a*/ 	.short	(.L_57 - .L_56)
	.align		4
.L_56:
        /*006c*/ 	.word	index@(.nv.constant0._Z10recordDataPKfPfii)
        /*0070*/ 	.short	0x0380
        /*0072*/ 	.short	0x0018


	//----- nvinfo : EIATTR_SW_WAR
	.align		4
.L_57:
        /*0074*/ 	.byte	0x04, 0x36
        /*0076*/ 	.short	(.L_59 - .L_58)
.L_58:
        /*0078*/ 	.word	0x00000008
.L_59:


//--------------------- .nv.info._Z13updateLatticePKfPfS0_i --------------------------
	.section	.nv.info._Z13updateLatticePKfPfS0_i,"",@"SHT_CUDA_INFO"
	.sectionflags	@""
	.align	4


	//----- nvinfo : EIATTR_CUDA_API_VERSION
	.align		4
        /*0000*/ 	.byte	0x04, 0x37
        /*0002*/ 	.short	(.L_61 - .L_60)
.L_60:
        /*0004*/ 	.word	0x00000082


	//----- nvinfo : EIATTR_KPARAM_INFO
	.align		4
.L_61:
        /*0008*/ 	.byte	0x04, 0x17
        /*000a*/ 	.short	(.L_63 - .L_62)
.L_62:
        /*000c*/ 	.word	0x00000000
        /*0010*/ 	.short	0x0003
        /*0012*/ 	.short	0x0018
        /*0014*/ 	.byte	0x00, 0xf0, 0x11, 0x00


	//----- nvinfo : EIATTR_KPARAM_INFO
	.align		4
.L_63:
        /*0018*/ 	.byte	0x04, 0x17
        /*001a*/ 	.short	(.L_65 - .L_64)
.L_64:
        /*001c*/ 	.word	0x00000000
        /*0020*/ 	.short	0x0002
        /*0022*/ 	.short	0x0010
        /*0024*/ 	.byte	0x00, 0xf5, 0x21, 0x00


	//----- nvinfo : EIATTR_KPARAM_INFO
	.align		4
.L_65:
        /*0028*/ 	.byte	0x04, 0x17
        /*002a*/ 	.short	(.L_67 - .L_66)
.L_66:
        /*002c*/ 	.word	0x00000000
        /*0030*/ 	.short	0x0001
        /*0032*/ 	.short	0x0008
        /*0034*/ 	.byte	0x00, 0xf5, 0x21, 0x00


	//----- nvinfo : EIATTR_KPARAM_INFO
	.align		4
.L_67:
        /*0038*/ 	.byte	0x04, 0x17
        /*003a*/ 	.short	(.L_69 - .L_68)
.L_68:
        /*003c*/ 	.word	0x00000000
        /*0040*/ 	.short	0x0000
        /*0042*/ 	.short	0x0000
        /*0044*/ 	.byte	0x00, 0xf5, 0x21, 0x00


	//----- nvinfo : EIATTR_SPARSE_MMA_MASK
	.align		4
.L_69:
        /*0048*/ 	.byte	0x03, 0x50
        /*004a*/ 	.short	0x0000


	//----- nvinfo : EIATTR_MAXREG_COUNT
	.align		4
        /*004c*/ 	.byte	0x03, 0x1b
        /*004e*/ 	.short	0x00ff


	//----- nvinfo : EIATTR_MERCURY_ISA_VERSION
	.align		4
        /*0050*/ 	.byte	0x03, 0x5f
        /*0052*/ 	.short	0x0101


	//----- nvinfo : EIATTR_VRC_CTA_INIT_COUNT
	.align		4
        /*0054*/ 	.byte	0x02, 0x4a
	.zero		1
	.zero		1


	//----- nvinfo : EIATTR_EXIT_INSTR_OFFSETS
	.align		4
        /*0058*/ 	.byte	0x04, 0x1c
        /*005a*/ 	.short	(.L_71 - .L_70)


	//   ....[0]....
.L_70:
        /*005c*/ 	.word	0x00000070


	//   ....[1]....
        /*0060*/ 	.word	0x00000900


	//----- nvinfo : EIATTR_CBANK_PARAM_SIZE
	.align		4
.L_71:
        /*0064*/ 	.byte	0x03, 0x19
        /*0066*/ 	.short	0x001c


	//----- nvinfo : EIATTR_PARAM_CBANK
	.align		4
        /*0068*/ 	.byte	0x04, 0x0a
        /*006a*/ 	.short	(.L_73 - .L_72)
	.align		4
.L_72:
        /*006c*/ 	.word	index@(.nv.constant0._Z13updateLatticePKfPfS0_i)
        /*0070*/ 	.short	0x0380
        /*0072*/ 	.short	0x001c


	//----- nvinfo : EIATTR_SW_WAR
	.align		4
.L_73:
        /*0074*/ 	.byte	0x04, 0x36
        /*0076*/ 	.short	(.L_75 - .L_74)
.L_74:
        /*0078*/ 	.word	0x00000008
.L_75:


//--------------------- .nv.info._Z26createCouplingMatrixKernelPfiff --------------------------
	.section	.nv.info._Z26createCouplingMatrixKernelPfiff,"",@"SHT_CUDA_INFO"
	.sectionflags	@""
	.align	4


	//----- nvinfo : EIATTR_CUDA_API_VERSION
	.align		4
        /*0000*/ 	.byte	0x04, 0x37
        /*0002*/ 	.short	(.L_77 - .L_76)
.L_76:
        /*0004*/ 	.word	0x00000082


	//----- nvinfo : EIATTR_KPARAM_INFO
	.align		4
.L_77:
        /*0008*/ 	.byte	0x04, 0x17
        /*000a*/ 	.short	(.L_79 - .L_78)
.L_78:
        /*000c*/ 	.word	0x00000000
        /*0010*/ 	.short	0x0003
        /*0012*/ 	.short	0x0010
        /*0014*/ 	.byte	0x00, 0xf0, 0x11, 0x00


	//----- nvinfo : EIATTR_KPARAM_INFO
	.align		4
.L_79:
        /*0018*/ 	.byte	0x04, 0x17
        /*001a*/ 	.short	(.L_81 - .L_80)
.L_80:
        /*001c*/ 	.word	0x00000000
        /*0020*/ 	.short	0x0002
        /*0022*/ 	.short	0x000c
        /*0024*/ 	.byte	0x00, 0xf0, 0x11, 0x00


	//----- nvinfo : EIATTR_KPARAM_INFO
	.align		4
.L_81:
        /*0028*/ 	.byte	0x04, 0x17
        /*002a*/ 	.short	(.L_83 - .L_82)
.L_82:
        /*002c*/ 	.word	0x00000000
        /*0030*/ 	.short	0x0001
        /*0032*/ 	.short	0x0008
        /*0034*/ 	.byte	0x00, 0xf0, 0x11, 0x00


	//----- nvinfo : EIATTR_KPARAM_INFO
	.align		4
.L_83:
        /*0038*/ 	.byte	0x04, 0x17
        /*003a*/ 	.short	(.L_85 - .L_84)
.L_84:
        /*003c*/ 	.word	0x00000000
        /*0040*/ 	.short	0x0000
        /*0042*/ 	.short	0x0000
        /*0044*/ 	.byte	0x00, 0xf5, 0x21, 0x00


	//----- nvinfo : EIATTR_SPARSE_MMA_MASK
	.align		4
.L_85:
        /*0048*/ 	.byte	0x03, 0x50
        /*004a*/ 	.short	0x0000


	//----- nvinfo : EIATTR_MAXREG_COUNT
	.align		4
        /*004c*/ 	.byte	0x03, 0x1b
        /*004e*/ 	.short	0x00ff


	//----- nvinfo : EIATTR_MERCURY_ISA_VERSION
	.align		4
        /*0050*/ 	.byte	0x03, 0x5f
        /*0052*/ 	.short	0x0101


	//----- nvinfo : EIATTR_VRC_CTA_INIT_COUNT
	.align		4
        /*0054*/ 	.byte	0x02, 0x4a
	.zero		1
	.zero		1


	//----- nvinfo : EIATTR_EXIT_INSTR_OFFSETS
	.align		4
        /*0058*/ 	.byte	0x04, 0x1c
        /*005a*/ 	.short	(.L_87 - .L_86)


	//   ....[0]....
.L_86:
        /*005c*/ 	.word	0x000000c0


	//   ....[1]....
        /*0060*/ 	.word	0x00000190


	//   ....[2]....
        /*0064*/ 	.word	0x000004a0


	//   ....[3]....
        /*0068*/ 	.word	0x000004f0


	//----- nvinfo : EIATTR_CRS_STACK_SIZE
	.align		4
.L_87:
        /*006c*/ 	.byte	0x04, 0x1e
        /*006e*/ 	.short	(.L_89 - .L_88)
.L_88:
        /*0070*/ 	.word	0x00000000


	//----- nvinfo : EIATTR_CBANK_PARAM_SIZE
	.align		4
.L_89:
        /*0074*/ 	.byte	0x03, 0x19
        /*0076*/ 	.short	0x0014


	//----- nvinfo : EIATTR_PARAM_CBANK
	.align		4
        /*0078*/ 	.byte	0x04, 0x0a
        /*007a*/ 	.short	(.L_91 - .L_90)
	.align		4
.L_90:
        /*007c*/ 	.word	index@(.nv.constant0._Z26createCouplingMatrixKernelPfiff)
        /*0080*/ 	.short	0x0380
        /*0082*/ 	.short	0x0014


	//----- nvinfo : EIATTR_SW_WAR
	.align		4
.L_91:
        /*0084*/ 	.byte	0x04, 0x36
        /*0086*/ 	.short	(.L_93 - .L_92)
.L_92:
        /*0088*/ 	.word	0x00000008
.L_93:


//--------------------- .nv.callgraph             --------------------------
	.section	.nv.callgraph,"",@"SHT_CUDA_CALLGRAPH"
	.align	4
	.sectionentsize	8
	.align		4
        /*0000*/ 	.word	0x00000000
	.align		4
        /*0004*/ 	.word	0xffffffff
	.align		4
        /*0008*/ 	.word	0x00000000
	.align		4
        /*000c*/ 	.word	0xfffffffe
	.align		4
        /*0010*/ 	.word	0x00000000
	.align		4
        /*0014*/ 	.word	0xfffffffd
	.align		4
        /*0018*/ 	.word	0x00000000
	.align		4
        /*001c*/ 	.word	0xfffffffc


//--------------------- .text._Z20updateTangentVectorsPKfS0_PfS0_ii --------------------------
	.section	.text._Z20updateTangentVectorsPKfS0_PfS0_ii,"ax",@progbits
	.align	128
        .global         _Z20updateTangentVectorsPKfS0_PfS0_ii
        .type           _Z20updateTangentVectorsPKfS0_PfS0_ii,@function
        .size           _Z20updateTangentVectorsPKfS0_PfS0_ii,(.L_x_17 - _Z20updateTangentVectorsPKfS0_PfS0_ii)
        .other          _Z20updateTangentVectorsPKfS0_PfS0_ii,@"STO_CUDA_ENTRY STV_DEFAULT"
_Z20updateTangentVectorsPKfS0_PfS0_ii:
.text._Z20updateTangentVectorsPKfS0_PfS0_ii:
[----:B------:R-:W-:Y:S01]  /*0000*/  LDC R1, c[0x0][0x37c] ;  /* 0x0000df00ff017b82 */ /* 0x000fe20000000800 */
[----:B------:R-:W0:Y:S07]  /*0010*/  S2R R3, SR_TID.Y ;  /* 0x0000000000037919 */ /* 0x000e2e0000002200 */
[----:B------:R-:W1:Y:S01]  /*0020*/  LDC R9, c[0x0][0x360] ;  /* 0x0000d800ff097b82 */ /* 0x000e620000000800 */
[----:B------:R-:W2:Y:S01]  /*0030*/  LDCU.64 UR14, c[0x0][0x3a0] ;  /* 0x00007400ff0e77ac */ /* 0x000ea20008000a00 */
[----:B------:R-:W1:Y:S06]  /*0040*/  S2R R2, SR_TID.X ;  /* 0x0000000000027919 */ /* 0x000e6c0000002100 */
[----:B------:R-:W0:Y:S08]  /*0050*/  S2UR UR5, SR_CTAID.Y ;  /* 0x00000000000579c3 */ /* 0x000e300000002600 */
[----:B------:R-:W0:Y:S08]  /*0060*/  LDC R0, c[0x0][0x364] ;  /* 0x0000d900ff007b82 */ /* 0x000e300000000800 */
[----:B------:R-:W1:Y:S01]  /*0070*/  S2UR UR4, SR_CTAID.X ;  /* 0x00000000000479c3 */ /* 0x000e620000002500 */
[----:B0-----:R-:W-:-:S05]  /*0080*/  IMAD R0, R0, UR5, R3 ;  /* 0x0000000500007c24 */ /* 0x001fca000f8e0203 */
[----:B--2---:R-:W-:Y:S01]  /*0090*/  ISETP.GE.AND P0, PT, R0, UR15, PT ;  /* 0x0000000f00007c0c */ /* 0x004fe2000bf06270 */
[----:B-1----:R-:W-:-:S05]  /*00a0*/  IMAD R9, R9, UR4, R2 ;  /* 0x0000000409097c24 */ /* 0x002fca000f8e0202 */
[----:B------:R-:W-:-:S13]  /*00b0*/  ISETP.GE.OR P0, PT, R9, UR14, P0 ;  /* 0x0000000e09007c0c */ /* 0x000fda0008706670 */
[----:B------:R-:W-:Y:S05]  /*00c0*/  @P0 EXIT ;  /* 0x000000000000094d */ /* 0x000fea0003800000 */
[----:B------:R-:W-:Y:S01]  /*00d0*/  UISETP.GE.AND UP0, UPT, UR14, 0x1, UPT ;  /* 0x000000010e00788c */ /* 0x000fe2000bf06270 */
[----:B------:R-:W-:Y:S01]  /*00e0*/  HFMA2 R15, -RZ, RZ, 0, 0 ;  /* 0x00000000ff0f7431 */ /* 0x000fe200000001ff */
[----:B------:R-:W0:Y:S07]  /*00f0*/  LDCU.64 UR12, c[0x0][0x358] ;  /* 0x00006b00ff0c77ac */ /* 0x000e2e0008000a00 */
[----:B------:R-:W-:Y:S05]  /*0100*/  BRA.U !UP0, `(.L_x_0) ;  /* 0x0000000908f07547 */ /* 0x000fea000b800000 */
[----:B------:R-:W-:Y:S02]  /*0110*/  UISETP.GE.U32.AND UP1, UPT, UR14, 0x8, UPT ;  /* 0x000000080e00788c */ /* 0x000fe4000bf26070 */
[----:B------:R-:W-:Y:S01]  /*0120*/  IMAD R8, R9, UR14, RZ ;  /* 0x0000000e09087c24 */ /* 0x000fe2000f8e02ff */
[----:B------:R-:W-:Y:S02]  /*0130*/  ULOP3.LUT UR8, UR14, 0x7, URZ, 0xc0, !UPT ;  /* 0x000000070e087892 */ /* 0x000fe4000f8ec0ff */
[----:B------:R-:W-:Y:S01]  /*0140*/  IMAD R10, R0, UR14, RZ ;  /* 0x0000000e000a7c24 */ /* 0x000fe2000f8e02ff */
[----:B------:R-:W-:Y:S02]  /*0150*/  MOV R15, RZ ;  /* 0x000000ff000f7202 */ /* 0x000fe40000000f00 */
[----:B------:R-:W-:Y:S01]  /*0160*/  MOV R11, RZ ;  /* 0x000000ff000b7202 */ /* 0x000fe20000000f00 */
[----:B------:R-:W-:Y:S01]  /*0170*/  UISETP.NE.AND UP0, UPT, UR8, URZ, UPT ;  /* 0x000000ff0800728c */ /* 0x000fe2000bf05270 */
[----:B------:R-:W-:Y:S10]  /*0180*/  BRA.U !UP1, `(.L_x_1) ;  /* 0x0000000509507547 */ /* 0x000ff4000b800000 */
[----:B------:R-:W1:Y:S01]  /*0190*/  LDC.64 R2, c[0x0][0x388] ;  /* 0x0000e200ff027b82 */ /* 0x000e620000000a00 */
[----:B------:R-:W2:Y:S01]  /*01a0*/  LDCU.64 UR4, c[0x0][0x380] ;  /* 0x00007000ff0477ac */ /* 0x000ea20008000a00 */
[----:B------:R-:W-:Y:S02]  /*01b0*/  MOV R15, RZ ;  /* 0x000000ff000f7202 */ /* 0x000fe40000000f00 */
[----:B------:R-:W-:Y:S01]  /*01c0*/  MOV R12, R8 ;  /* 0x00000008000c7202 */ /* 0x000fe20000000f00 */
[----:B------:R-:W3:Y:S01]  /*01d0*/  LDCU.64 UR6, c[0x0][0x398] ;  /* 0x00007300ff0677ac */ /* 0x000ee20008000a00 */
[----:B------:R-:W-:-:S04]  /*01e0*/  ULOP3.LUT UR9, UR14, 0x7ffffff8, URZ, 0xc0, !UPT ;  /* 0x7ffffff80e097892 */ /* 0x000fc8000f8ec0ff */
[----:B------:R-:W-:Y:S02]  /*01f0*/  UIADD3 UR10, UPT, UPT, -UR9, URZ, URZ ;  /* 0x000000ff090a7290 */ /* 0x000fe4000fffe1ff */
[----:B------:R-:W-:Y:S01]  /*0200*/  MOV R11, UR9 ;  /* 0x00000009000b7c02 */ /* 0x000fe20008000f00 */
[----:B--2---:R-:W-:-:S04]  /*0210*/  UIADD3 UR4, UP2, UPT, UR4, 0x10, URZ ;  /* 0x0000001004047890 */ /* 0x004fc8000ff5e0ff */
[----:B------:R-:W-:Y:S01]  /*0220*/  UIADD3.X UR5, UPT, UPT, URZ, UR5, URZ, UP2, !UPT ;  /* 0x00000005ff057290 */ /* 0x000fe200097fe4ff */
[----:B-1----:R-:W-:Y:S01]  /*0230*/  IMAD.WIDE.U32 R2, R10, 0x4, R2 ;  /* 0x000000040a027825 */ /* 0x002fe200078e0002 */
[----:B---3--:R-:W-:Y:S01]  /*0240*/  UIADD3 UR6, UP1, UPT, UR6, 0x10, URZ ;  /* 0x0000001006067890 */ /* 0x008fe2000ff3e0ff */
[----:B------:R-:W-:Y:S02]  /*0250*/  MOV R4, UR4 ;  /* 0x0000000400047c02 */ /* 0x000fe40008000f00 */
[----:B------:R-:W-:Y:S01]  /*0260*/  IADD3 R2, P0, PT, R2, 0x10, RZ ;  /* 0x0000001002027810 */ /* 0x000fe20007f1e0ff */
[----:B------:R-:W-:Y:S01]  /*0270*/  UIADD3.X UR7, UPT, UPT, URZ, UR7, URZ, UP1, !UPT ;  /* 0x00000007ff077290 */ /* 0x000fe20008ffe4ff */
[----:B------:R-:W-:Y:S02]  /*0280*/  MOV R5, UR5 ;  /* 0x0000000500057c02 */ /* 0x000fe40008000f00 */
[----:B------:R-:W-:-:S09]  /*0290*/  IADD3.X R3, PT, PT, RZ, R3, RZ, P0, !PT ;  /* 0x00000003ff037210 */ /* 0x000fd200007fe4ff */
.L_x_2:
[----:B------:R-:W-:Y:S01]  /*02a0*/  MOV R6, UR6 ;  /* 0x0000000600067c02 */ /* 0x000fe20008000f00 */
[----:B0-----:R-:W2:Y:S01]  /*02b0*/  LDG.E R13, desc[UR12][R4.64+-0x10] ;  /* 0xfffff00c040d7981 */ /* 0x001ea2000c1e1900 */
[----:B------:R-:W-:-:S03]  /*02c0*/  MOV R7, UR7 ;  /* 0x0000000700077c02 */ /* 0x000fc60008000f00 */
[----:B------:R-:W3:Y:S01]  /*02d0*/  LDG.E R18, desc[UR12][R4.64+-0xc] ;  /* 0xfffff40c04127981 */ /* 0x000ee2000c1e1900 */
[----:B------:R-:W-:-:S03]  /*02e0*/  IMAD.WIDE R6, R12, 0x4, R6 ;  /* 0x000000040c067825 */ /* 0x000fc600078e0206 */
[----:B------:R-:W4:Y:S04]  /*02f0*/  LDG.E R17, desc[UR12][R4.64+-0x8] ;  /* 0xfffff80c04117981 */ /* 0x000f28000c1e1900 */
[----:B------:R-:W5:Y:S04]  /*0300*/  LDG.E R14, desc[UR12][R6.64+-0x10] ;  /* 0xfffff00c060e7981 */ /* 0x000f68000c1e1900 */
[----:B------:R-:W5:Y:S04]  /*0310*/  LDG.E R22, desc[UR12][R2.64+-0x10] ;  /* 0xfffff00c02167981 */ /* 0x000f68000c1e1900 */
[----:B------:R-:W5:Y:S04]  /*0320*/  LDG.E R16, desc[UR12][R6.64+-0xc] ;  /* 0xfffff40c06107981 */ /* 0x000f68000c1e1900 */
[----:B------:R-:W5:Y:S04]  /*0330*/  LDG.E R19, desc[UR12][R2.64+-0xc] ;  /* 0xfffff40c02137981 */ /* 0x000f68000c1e1900 */
[----:B------:R-:W5:Y:S04]  /*0340*/  LDG.E R21, desc[UR12][R6.64+-0x8] ;  /* 0xfffff80c06157981 */ /* 0x000f68000c1e1900 */
[----:B------:R-:W5:Y:S04]  /*0350*/  LDG.E R20, desc[UR12][R2.64+-0x8] ;  /* 0xfffff80c02147981 */ /* 0x000f68000c1e1900 */
[----:B------:R-:W5:Y:S04]  /*0360*/  LDG.E R25, desc[UR12][R2.64+0x4] ;  /* 0x0000040c02197981 */ /* 0x000f68000c1e1900 */
[----:B------:R-:W5:Y:S04]  /*0370*/  LDG.E R28, desc[UR12][R6.64+0xc] ;  /* 0x00000c0c061c7981 */ /* 0x000f68000c1e1900 */
[----:B------:R-:W5:Y:S01]  /*0380*/  LDG.E R26, desc[UR12][R2.64+0xc] ;  /* 0x00000c0c021a7981 */ /* 0x000f62000c1e1900 */
[----:B--2---:R-:W-:-:S04]  /*0390*/  FADD R13, R13, R13 ;  /* 0x0000000d0d0d7221 */ /* 0x004fc80000000000 */
[----:B------:R-:W-:Y:S01]  /*03a0*/  FADD R23, -R13, 1 ;  /* 0x3f8000000d177421 */ /* 0x000fe20000000100 */
[----:B---3--:R-:W-:Y:S01]  /*03b0*/  FADD R24, R18, R18 ;  /* 0x0000001212187221 */ /* 0x008fe20000000000 */
[----:B------:R-:W2:Y:S01]  /*03c0*/  LDG.E R13, desc[UR12][R4.64+-0x4] ;  /* 0xfffffc0c040d7981 */ /* 0x000ea2000c1e1900 */
[----:B----4-:R-:W-:Y:S01]  /*03d0*/  FADD R17, R17, R17 ;  /* 0x0000001111117221 */ /* 0x010fe20000000000 */
[----:B-----5:R-:W-:Y:S01]  /*03e0*/  FMUL R18, R14, R23 ;  /* 0x000000170e127220 */ /* 0x020fe20000400000 */
[----:B------:R-:W-:Y:S01]  /*03f0*/  FADD R23, -R24, 1 ;  /* 0x3f80000018177421 */ /* 0x000fe20000000100 */
[----:B------:R-:W3:Y:S01]  /*0400*/  LDG.E R14, desc[UR12][R4.64] ;  /* 0x0000000c040e7981 */ /* 0x000ee2000c1e1900 */
[----:B------:R-:W-:Y:S01]  /*0410*/  FADD R24, -R17, 1 ;  /* 0x3f80000011187421 */ /* 0x000fe20000000100 */
[----:B------:R-:W-:Y:S02]  /*0420*/  FFMA R22, R18, R22, R15 ;  /* 0x0000001612167223 */ /* 0x000fe4000000000f */
[----:B------:R-:W4:Y:S01]  /*0430*/  LDG.E R15, desc[UR12][R6.64+-0x4] ;  /* 0xfffffc0c060f7981 */ /* 0x000f22000c1e1900 */
[----:B------:R-:W-:-:S03]  /*0440*/  FMUL R23, R16, R23 ;  /* 0x0000001710177220 */ /* 0x000fc60000400000 */
[----:B------:R-:W5:Y:S01]  /*0450*/  LDG.E R16, desc[UR12][R4.64+0x4] ;  /* 0x0000040c04107981 */ /* 0x000f62000c1e1900 */
[----:B------:R-:W-:-:S03]  /*0460*/  FFMA R23, R23, R19, R22 ;  /* 0x0000001317177223 */ /* 0x000fc60000000016 */
[----:B------:R-:W5:Y:S01]  /*0470*/  LDG.E R18, desc[UR12][R2.64+-0x4] ;  /* 0xfffffc0c02127981 */ /* 0x000f62000c1e1900 */
[----:B------:R-:W-:-:S03]  /*0480*/  FMUL R24, R21, R24 ;  /* 0x0000001815187220 */ /* 0x000fc60000400000 */
[----:B------:R-:W5:Y:S04]  /*0490*/  LDG.E R17, desc[UR12][R6.64] ;  /* 0x0000000c06117981 */ /* 0x000f68000c1e1900 */
[----:B------:R-:W5:Y:S01]  /*04a0*/  LDG.E R19, desc[UR12][R4.64+0x8] ;  /* 0x0000080c04137981 */ /* 0x000f62000c1e1900 */
[----:B------:R-:W-:-:S03]  /*04b0*/  FFMA R27, R24, R20, R23 ;  /* 0x00000014181b7223 */ /* 0x000fc60000000017 */
[----:B------:R-:W5:Y:S04]  /*04c0*/  LDG.E R21, desc[UR12][R2.64] ;  /* 0x0000000c02157981 */ /* 0x000f68000c1e1900 */
[----:B------:R-:W5:Y:S04]  /*04d0*/  LDG.E R22, desc[UR12][R6.64+0x4] ;  /* 0x0000040c06167981 */ /* 0x000f68000c1e1900 */
[----:B------:R0:W5:Y:S04]  /*04e0*/  LDG.E R20, desc[UR12][R4.64+0xc] ;  /* 0x00000c0c04147981 */ /* 0x000168000c1e1900 */
[----:B------:R-:W5:Y:S04]  /*04f0*/  LDG.E R24, desc[UR12][R6.64+0x8] ;  /* 0x0000080c06187981 */ /* 0x000f68000c1e1900 */
[----:B------:R1:W5:Y:S01]  /*0500*/  LDG.E R23, desc[UR12][R2.64+0x8] ;  /* 0x0000080c02177981 */ /* 0x000362000c1e1900 */
[----:B------:R-:W-:-:S04]  /*0510*/  UIADD3 UR10, UPT, UPT, UR10, 0x8, URZ ;  /* 0x000000080a0a7890 */ /* 0x000fc8000fffe0ff */
[----:B------:R-:W-:Y:S01]  /*0520*/  UISETP.NE.AND UP1, UPT, UR10, URZ, UPT ;  /* 0x000000ff0a00728c */ /* 0x000fe2000bf25270 */
[----:B0-----:R-:W-:Y:S02]  /*0530*/  IADD3 R4, P0, PT, R4, 0x20, RZ ;  /* 0x0000002004047810 */ /* 0x001fe40007f1e0ff */
[----:B-1----:R-:W-:Y:S02]  /*0540*/  IADD3 R2, P1, PT, R2, 0x20, RZ ;  /* 0x0000002002027810 */ /* 0x002fe40007f3e0ff */
[----:B------:R-:W-:Y:S02]  /*0550*/  IADD3.X R5, PT, PT, RZ, R5, RZ, P0, !PT ;  /* 0x00000005ff057210 */ /* 0x000fe400007fe4ff */
[----:B------:R-:W-:Y:S02]  /*0560*/  IADD3.X R3, PT, PT, RZ, R3, RZ, P1, !PT ;  /* 0x00000003ff037210 */ /* 0x000fe40000ffe4ff */
[----:B------:R-:W-:Y:S01]  /*0570*/  IADD3 R12, PT, PT, R12, 0x8, RZ ;  /* 0x000000080c0c7810 */ /* 0x000fe20007ffe0ff */
[----:B--2---:R-:W-:-:S04]  /*0580*/  FADD R13, R13, R13 ;  /* 0x0000000d0d0d7221 */ /* 0x004fc80000000000 */
[----:B------:R-:W-:Y:S01]  /*0590*/  FADD R13, -R13, 1 ;  /* 0x3f8000000d0d7421 */ /* 0x000fe20000000100 */
[----:B---3--:R-:W-:-:S03]  /*05a0*/  FADD R29, R14, R14 ;  /* 0x0000000e0e1d7221 */ /* 0x008fc60000000000 */
[----:B----4-:R-:W-:Y:S01]  /*05b0*/  FMUL R14, R15, R13 ;  /* 0x0000000d0f0e7220 */ /* 0x010fe20000400000 */
[----:B------:R-:W-:Y:S01]  /*05c0*/  FADD R29, -R29, 1 ;  /* 0x3f8000001d1d7421 */ /* 0x000fe20000000100 */
[----:B-----5:R-:W-:Y:S02]  /*05d0*/  FADD R16, R16, R16 ;  /* 0x0000001010107221 */ /* 0x020fe40000000000 */
[----:B------:R-:W-:Y:S02]  /*05e0*/  FFMA R14, R14, R18, R27 ;  /* 0x000000120e0e7223 */ /* 0x000fe4000000001b */
[----:B------:R-:W-:Y:S01]  /*05f0*/  FADD R13, -R16, 1 ;  /* 0x3f800000100d7421 */ /* 0x000fe20000000100 */
[----:B------:R-:W-:Y:S01]  /*0600*/  FMUL R17, R17, R29 ;  /* 0x0000001d11117220 */ /* 0x000fe20000400000 */
[----:B------:R-:W-:-:S03]  /*0610*/  FADD R19, R19, R19 ;  /* 0x0000001313137221 */ /* 0x000fc60000000000 */
[----:B------:R-:W-:Y:S01]  /*0620*/  FFMA R14, R17, R21, R14 ;  /* 0x00000015110e7223 */ /* 0x000fe2000000000e */
[----:B------:R-:W-:Y:S01]  /*0630*/  FADD R19, -R19, 1 ;  /* 0x3f80000013137421 */ /* 0x000fe20000000100 */
[----:B------:R-:W-:Y:S01]  /*0640*/  FMUL R13, R22, R13 ;  /* 0x0000000d160d7220 */ /* 0x000fe20000400000 */
[----:B------:R-:W-:-:S03]  /*0650*/  FADD R20, R20, R20 ;  /* 0x0000001414147221 */ /* 0x000fc60000000000 */
[----:B------:R-:W-:Y:S01]  /*0660*/  FFMA R14, R13, R25, R14 ;  /* 0x000000190d0e7223 */ /* 0x000fe2000000000e */
[----:B------:R-:W-:Y:S01]  /*0670*/  FMUL R19, R24, R19 ;  /* 0x0000001318137220 */ /* 0x000fe20000400000 */
[----:B------:R-:W-:-:S03]  /*0680*/  FADD R7, -R20, 1 ;  /* 0x3f80000014077421 */ /* 0x000fc60000000100 */
[----:B------:R-:W-:Y:S01]  /*0690*/  FFMA R19, R19, R23, R14 ;  /* 0x0000001713137223 */ /* 0x000fe2000000000e */
[----:B------:R-:W-:-:S04]  /*06a0*/  FMUL R28, R28, R7 ;  /* 0x000000071c1c7220 */ /* 0x000fc80000400000 */
[----:B------:R-:W-:Y:S01]  /*06b0*/  FFMA R15, R28, R26, R19 ;  /* 0x0000001a1c0f7223 */ /* 0x000fe20000000013 */
[----:B------:R-:W-:Y:S06]  /*06c0*/  BRA.U UP1, `(.L_x_2) ;  /* 0xfffffff901f47547 */ /* 0x000fec000b83ffff */
.L_x_1:
[----:B------:R-:W-:Y:S05]  /*06d0*/  BRA.U !UP0, `(.L_x_0) ;  /* 0x00000005087c7547 */ /* 0x000fea000b800000 */
[----:B------:R-:W-:Y:S02]  /*06e0*/  UISETP.GE.U32.AND UP0, UPT, UR8, 0x4, UPT ;  /* 0x000000040800788c */ /* 0x000fe4000bf06070 */
[----:B------:R-:W-:-:S04]  /*06f0*/  ULOP3.LUT UR4, UR14, 0x3, URZ, 0xc0, !UPT ;  /* 0x000000030e047892 */ /* 0x000fc8000f8ec0ff */
[----:B------:R-:W-:-:S03]  /*0700*/  UISETP.NE.AND UP1, UPT, UR4, URZ, UPT ;  /* 0x000000ff0400728c */ /* 0x000fc6000bf25270 */
[----:B------:R-:W-:Y:S08]  /*0710*/  BRA.U !UP0, `(.L_x_3) ;  /* 0x0000000108a87547 */ /* 0x000ff0000b800000 */
[----:B------:R-:W1:Y:S01]  /*0720*/  LDC.64 R6, c[0x0][0x380] ;  /* 0x0000e000ff067b82 */ /* 0x000e620000000a00 */
[----:B------:R-:W2:Y:S01]  /*0730*/  LDCU.64 UR6, c[0x0][0x388] ;  /* 0x00007100ff0677ac */ /* 0x000ea20008000a00 */
[-C--:B------:R-:W-:Y:S02]  /*0740*/  IADD3 R13, PT, PT, R8, R11.reuse, RZ ;  /* 0x0000000b080d7210 */ /* 0x080fe40007ffe0ff */
[----:B------:R-:W-:-:S04]  /*0750*/  IADD3 R25, PT, PT, R10, R11, RZ ;  /* 0x0000000b0a197210 */ /* 0x000fc80007ffe0ff */
[----:B------:R-:W3:Y:S08]  /*0760*/  LDC.64 R4, c[0x0][0x398] ;  /* 0x0000e600ff047b82 */ /* 0x000ef00000000a00 */
[----:B------:R-:W4:Y:S01]  /*0770*/  LDC.64 R2, c[0x0][0x388] ;  /* 0x0000e200ff027b82 */ /* 0x000f220000000a00 */
[----:B------:R-:W-:Y:S01]  /*0780*/  IADD3 R14, P0, PT, R10, R11, RZ ;  /* 0x0000000b0a0e7210 */ /* 0x000fe20007f1e0ff */
[----:B-1----:R-:W-:-:S05]  /*0790*/  IMAD.WIDE.U32 R6, R11, 0x4, R6 ;  /* 0x000000040b067825 */ /* 0x002fca00078e0006 */
[----:B0-----:R-:W5:Y:S01]  /*07a0*/  LDG.E R12, desc[UR12][R6.64] ;  /* 0x0000000c060c7981 */ /* 0x001f62000c1e1900 */
[----:B---3--:R-:W-:-:S03]  /*07b0*/  IMAD.WIDE R4, R13, 0x4, R4 ;  /* 0x000000040d047825 */ /* 0x008fc600078e0204 */
[----:B------:R-:W3:Y:S04]  /*07c0*/  LDG.E R26, desc[UR12][R6.64+0x4] ;  /* 0x0000040c061a7981 */ /* 0x000ee8000c1e1900 */
[----:B------:R-:W3:Y:S01]  /*07d0*/  LDG.E R23, desc[UR12][R4.64] ;  /* 0x0000000c04177981 */ /* 0x000ee2000c1e1900 */
[----:B----4-:R-:W-:Y:S01]  /*07e0*/  IMAD.WIDE.U32 R24, R25, 0x4, R2 ;  /* 0x0000000419187825 */ /* 0x010fe200078e0002 */
[----:B------:R-:W-:Y:S02]  /*07f0*/  IADD3.X R3, PT, PT, RZ, RZ, RZ, P0, !PT ;  /* 0x000000ffff037210 */ /* 0x000fe400007fe4ff */
[----:B------:R-:W4:Y:S01]  /*0800*/  LDG.E R13, desc[UR12][R6.64+0x8] ;  /* 0x0000080c060d7981 */ /* 0x000f22000c1e1900 */
[----:B--2---:R-:W-:-:S03]  /*0810*/  LEA R2, P0, R14, UR6, 0x2 ;  /* 0x000000060e027c11 */ /* 0x004fc6000f8010ff */
[----:B------:R-:W2:Y:S01]  /*0820*/  LDG.E R18, desc[UR12][R24.64] ;  /* 0x0000000c18127981 */ /* 0x000ea2000c1e1900 */
[----:B------:R-:W-:-:S03]  /*0830*/  LEA.HI.X R3, R14, UR7, R3, 0x2, P0 ;  /* 0x000000070e037c11 */ /* 0x000fc600080f1403 */
[----:B------:R0:W2:Y:S04]  /*0840*/  LDG.E R21, desc[UR12][R6.64+0xc] ;  /* 0x00000c0c06157981 */ /* 0x0000a8000c1e1900 */
[----:B------:R-:W2:Y:S04]  /*0850*/  LDG.E R20, desc[UR12][R4.64+0x4] ;  /* 0x0000040c04147981 */ /* 0x000ea8000c1e1900 */
[----:B------:R-:W2:Y:S04]  /*0860*/  LDG.E R16, desc[UR12][R4.64+0x8] ;  /* 0x0000080c04107981 */ /* 0x000ea8000c1e1900 */
[----:B------:R-:W2:Y:S04]  /*0870*/  LDG.E R14, desc[UR12][R2.64+0x4] ;  /* 0x0000040c020e7981 */ /* 0x000ea8000c1e1900 */
[----:B------:R-:W2:Y:S04]  /*0880*/  LDG.E R19, desc[UR12][R4.64+0xc] ;  /* 0x00000c0c04137981 */ /* 0x000ea8000c1e1900 */
[----:B------:R-:W2:Y:S04]  /*0890*/  LDG.E R17, desc[UR12][R2.64+0x8] ;  /* 0x0000080c02117981 */ /* 0x000ea8000c1e1900 */
[----:B------:R1:W2:Y:S01]  /*08a0*/  LDG.E R22, desc[UR12][R2.64+0xc] ;  /* 0x00000c0c02167981 */ /* 0x0002a2000c1e1900 */
[----:B------:R-:W-:Y:S01]  /*08b0*/  IADD3 R11, PT, PT, R11, 0x4, RZ ;  /* 0x000000040b0b7810 */ /* 0x000fe20007ffe0ff */
[----:B-----5:R-:W-:-:S04]  /*08c0*/  FADD R12, R12, R12 ;  /* 0x0000000c0c0c7221 */ /* 0x020fc80000000000 */
[----:B------:R-:W-:Y:S01]  /*08d0*/  FADD R12, -R12, 1 ;  /* 0x3f8000000c0c7421 */ /* 0x000fe20000000100 */
[----:B---3--:R-:W-:-:S03]  /*08e0*/  FADD R26, R26, R26 ;  /* 0x0000001a1a1a7221 */ /* 0x008fc60000000000 */
[----:B------:R-:W-:Y:S01]  /*08f0*/  FMUL R12, R23, R12 ;  /* 0x0000000c170c7220 */ /* 0x000fe20000400000 */
[----:B0-----:R-:W-:Y:S01]  /*0900*/  FADD R7, -R26, 1 ;  /* 0x3f8000001a077421 */ /* 0x001fe20000000100 */
[----:B----4-:R-:W-:Y:S02]  /*0910*/  FADD R13, R13, R13 ;  /* 0x0000000d0d0d7221 */ /* 0x010fe40000000000 */
[----:B--2---:R-:W-:Y:S02]  /*0920*/  FFMA R15, R12, R18, R15 ;  /* 0x000000120c0f7223 */ /* 0x004fe4000000000f */
[----:B------:R-:W-:Y:S01]  /*0930*/  FADD R13, -R13, 1 ;  /* 0x3f8000000d0d7421 */ /* 0x000fe20000000100 */
[----:B------:R-:W-:Y:S01]  /*0940*/  FADD R21, R21, R21 ;  /* 0x0000001515157221 */ /* 0x000fe20000000000 */
[----:B------:R-:W-:-:S03]  /*0950*/  FMUL R20, R20, R7 ;  /* 0x0000000714147220 */ /* 0x000fc60000400000 */
[----:B-1----:R-:W-:Y:S01]  /*0960*/  FADD R2, -R21, 1 ;  /* 0x3f80000015027421 */ /* 0x002fe20000000100 */
[----:B------:R-:W-:Y:S01]  /*0970*/  FMUL R13, R16, R13 ;  /* 0x0000000d100d7220 */ /* 0x000fe20000400000 */
[----:B------:R-:W-:Y:S02]  /*0980*/  FFMA R14, R20, R14, R15 ;  /* 0x0000000e140e7223 */ /* 0x000fe4000000000f */
[----:B------:R-:W-:Y:S02]  /*0990*/  FMUL R2, R19, R2 ;  /* 0x0000000213027220 */ /* 0x000fe40000400000 */
[----:B------:R-:W-:-:S04]  /*09a0*/  FFMA R13, R13, R17, R14 ;  /* 0x000000110d0d7223 */ /* 0x000fc8000000000e */
[----:B------:R-:W-:-:S07]  /*09b0*/  FFMA R15, R2, R22, R13 ;  /* 0x00000016020f7223 */ /* 0x000fce000000000d */
.L_x_3:
[----:B------:R-:W-:Y:S05]  /*09c0*/  BRA.U !UP1, `(.L_x_0) ;  /* 0x0000000109c07547 */ /* 0x000fea000b800000 */
[----:B------:R-:W-:Y:S02]  /*09d0*/  UISETP.NE.AND UP0, UPT, UR4, 0x1, UPT ;  /* 0x000000010400788c */ /* 0x000fe4000bf05270 */
[----:B------:R-:W-:-:S04]  /*09e0*/  ULOP3.LUT UR5, UR14, 0x1, URZ, 0xc0, !UPT ;  /* 0x000000010e057892 */ /* 0x000fc8000f8ec0ff */
[----:B------:R-:W-:-:S03]  /*09f0*/  UISETP.NE.U32.AND UP1, UPT, UR5, 0x1, UPT ;  /* 0x000000010500788c */ /* 0x000fc6000bf25070 */
[----:B------:R-:W-:Y:S08]  /*0a00*/  BRA.U !UP0, `(.L_x_4) ;  /* 0x0000000108707547 */ /* 0x000ff0000b800000 */
[----:B------:R-:W1:Y:S01]  /*0a10*/  LDC.64 R4, c[0x0][0x380] ;  /* 0x0000e000ff047b82 */ /* 0x000e620000000a00 */
[----:B------:R-:W2:Y:S01]  /*0a20*/  LDCU.64 UR4, c[0x0][0x388] ;  /* 0x00007100ff0477ac */ /* 0x000ea20008000a00 */
[----:B------:R-:W-:-:S06]  /*0a30*/  IADD3 R17, PT, PT, R8, R11, RZ ;  /* 0x0000000b08117210 */ /* 0x000fcc0007ffe0ff */
[----:B------:R-:W3:Y:S08]  /*0a40*/  LDC.64 R6, c[0x0][0x398] ;  /* 0x0000e600ff067b82 */ /* 0x000ef00000000a00 */
[----:B------:R-:W4:Y:S01]  /*0a50*/  LDC.64 R2, c[0x0][0x388] ;  /* 0x0000e200ff027b82 */ /* 0x000f220000000a00 */
[----:B-1----:R-:W-:Y:S01]  /*0a60*/  IMAD.WIDE.U32 R12, R11, 0x4, R4 ;  /* 0x000000040b0c7825 */ /* 0x002fe200078e0004 */
[----:B------:R-:W-:-:S04]  /*0a70*/  IADD3 R5, PT, PT, R10, R11, RZ ;  /* 0x0000000b0a057210 */ /* 0x000fc80007ffe0ff */
[----:B0-----:R-:W5:Y:S01]  /*0a80*/  LDG.E R16, desc[UR12][R12.64] ;  /* 0x0000000c0c107981 */ /* 0x001f62000c1e1900 */
[----:B---3--:R-:W-:Y:S01]  /*0a90*/  IMAD.WIDE R6, R17, 0x4, R6 ;  /* 0x0000000411067825 */ /* 0x008fe200078e0206 */
[----:B------:R-:W-:Y:S02]  /*0aa0*/  IADD3 R17, P0, PT, R10, R11, RZ ;  /* 0x0000000b0a117210 */ /* 0x000fe40007f1e0ff */
[----:B------:R0:W3:Y:S02]  /*0ab0*/  LDG.E R18, desc[UR12][R12.64+0x4] ;  /* 0x0000040c0c127981 */ /* 0x0000e4000c1e1900 */
[----:B------:R-:W-:Y:S02]  /*0ac0*/  IADD3.X R20, PT, PT, RZ, RZ, RZ, P0, !PT ;  /* 0x000000ffff147210 */ /* 0x000fe400007fe4ff */
[----:B------:R-:W3:Y:S01]  /*0ad0*/  LDG.E R14, desc[UR12][R6.64] ;  /* 0x0000000c060e7981 */ /* 0x000ee2000c1e1900 */
[----:B--2---:R-:W-:Y:S01]  /*0ae0*/  LEA R4, P0, R17, UR4, 0x2 ;  /* 0x0000000411047c11 */ /* 0x004fe2000f8010ff */
[----:B----4-:R-:W-:-:S03]  /*0af0*/  IMAD.WIDE.U32 R2, R5, 0x4, R2 ;  /* 0x0000000405027825 */ /* 0x010fc600078e0002 */
[----:B------:R-:W-:Y:S02]  /*0b00*/  LEA.HI.X R5, R17, UR5, R20, 0x2, P0 ;  /* 0x0000000511057c11 */ /* 0x000fe400080f1414 */
[----:B------:R-:W2:Y:S04]  /*0b10*/  LDG.E R17, desc[UR12][R6.64+0x4] ;  /* 0x0000040c06117981 */ /* 0x000ea8000c1e1900 */
[----:B------:R-:W4:Y:S04]  /*0b20*/  LDG.E R2, desc[UR12][R2.64] ;  /* 0x0000000c02027981 */ /* 0x000f28000c1e1900 */
[----:B------:R-:W4:Y:S01]  /*0b30*/  LDG.E R4, desc[UR12][R4.64+0x4] ;  /* 0x0000040c04047981 */ /* 0x000f22000c1e1900 */
[----:B------:R-:W-:Y:S01]  /*0b40*/  IADD3 R11, PT, PT, R11, 0x2, RZ ;  /* 0x000000020b0b7810 */ /* 0x000fe20007ffe0ff */
[----:B-----5:R-:W-:-:S04]  /*0b50*/  FADD R16, R16, R16 ;  /* 0x0000001010107221 */ /* 0x020fc80000000000 */
[----:B0-----:R-:W-:Y:S01]  /*0b60*/  FADD R13, -R16, 1 ;  /* 0x3f800000100d7421 */ /* 0x001fe20000000100 */
[----:B---3--:R-:W-:-:S04]  /*0b70*/  FADD R18, R18, R18 ;  /* 0x0000001212127221 */ /* 0x008fc80000000000 */
[----:B------:R-:W-:Y:S01]  /*0b80*/  FADD R18, -R18, 1 ;  /* 0x3f80000012127421 */ /* 0x000fe20000000100 */
[----:B------:R-:W-:-:S03]  /*0b90*/  FMUL R14, R14, R13 ;  /* 0x0000000d0e0e7220 */ /* 0x000fc60000400000 */
[----:B--2---:R-:W-:Y:S01]  /*0ba0*/  FMUL R17, R17, R18 ;  /* 0x0000001211117220 */ /* 0x004fe20000400000 */
[----:B----4-:R-:W-:-:S04]  /*0bb0*/  FFMA R14, R14, R2, R15 ;  /* 0x000000020e0e7223 */ /* 0x010fc8000000000f */
[----:B------:R-:W-:-:S07]  /*0bc0*/  FFMA R15, R17, R4, R14 ;  /* 0x00000004110f7223 */ /* 0x000fce000000000e */
.L_x_4:
[----:B------:R-:W-:Y:S05]  /*0bd0*/  BRA.U UP1, `(.L_x_0) ;  /* 0x00000001013c7547 */ /* 0x000fea000b800000 */
[----:B------:R-:W1:Y:S01]  /*0be0*/  LDC.64 R4, c[0x0][0x380] ;  /* 0x0000e000ff047b82 */ /* 0x000e620000000a00 */
[----:B------:R-:W-:-:S07]  /*0bf0*/  IADD3 R13, PT, PT, R8, R11, RZ ;  /* 0x0000000b080d7210 */ /* 0x000fce0007ffe0ff */
[----:B------:R-:W2:Y:S08]  /*0c00*/  LDC.64 R2, c[0x0][0x398] ;  /* 0x0000e600ff027b82 */ /* 0x000eb00000000a00 */
[----:B------:R-:W3:Y:S01]  /*0c10*/  LDC.64 R6, c[0x0][0x388] ;  /* 0x0000e200ff067b82 */ /* 0x000ee20000000a00 */
[----:B-1----:R-:W-:Y:S01]  /*0c20*/  IMAD.WIDE.U32 R4, R11, 0x4, R4 ;  /* 0x000000040b047825 */ /* 0x002fe200078e0004 */
[----:B------:R-:W-:-:S05]  /*0c30*/  IADD3 R11, PT, PT, R10, R11, RZ ;  /* 0x0000000b0a0b7210 */ /* 0x000fca0007ffe0ff */
[----:B0-----:R-:W4:Y:S01]  /*0c40*/  LDG.E R4, desc[UR12][R4.64] ;  /* 0x0000000c04047981 */ /* 0x001f22000c1e1900 */
[----:B--2---:R-:W-:-:S06]  /*0c50*/  IMAD.WIDE R2, R13, 0x4, R2 ;  /* 0x000000040d027825 */ /* 0x004fcc00078e0202 */
[----:B------:R-:W2:Y:S01]  /*0c60*/  LDG.E R2, desc[UR12][R2.64] ;  /* 0x0000000c02027981 */ /* 0x000ea2000c1e1900 */
[----:B---3--:R-:W-:-:S06]  /*0c70*/  IMAD.WIDE.U32 R6, R11, 0x4, R6 ;  /* 0x000000040b067825 */ /* 0x008fcc00078e0006 */
[----:B------:R-:W3:Y:S01]  /*0c80*/  LDG.E R6, desc[UR12][R6.64] ;  /* 0x0000000c06067981 */ /* 0x000ee2000c1e1900 */
[----:B----4-:R-:W-:-:S04]  /*0c90*/  FADD R8, R4, R4 ;  /* 0x0000000404087221 */ /* 0x010fc80000000000 */
[----:B------:R-:W-:-:S04]  /*0ca0*/  FADD R11, -R8, 1 ;  /* 0x3f800000080b7421 */ /* 0x000fc80000000100 */
[----:B--2---:R-:W-:-:S04]  /*0cb0*/  FMUL R8, R2, R11 ;  /* 0x0000000b02087220 */ /* 0x004fc80000400000 */
[----:B---3--:R-:W-:-:S07]  /*0cc0*/  FFMA R15, R8, R6, R15 ;  /* 0x00000006080f7223 */ /* 0x008fce000000000f */
.L_x_0:
[----:B------:R-:W1:Y:S01]  /*0cd0*/  LDC.64 R2, c[0x0][0x390] ;  /* 0x0000e400ff027b82 */ /* 0x000e620000000a00 */
[----:B------:R-:W-:-:S04]  /*0ce0*/  IMAD R9, R0, UR14, R9 ;  /* 0x0000000e00097c24 */ /* 0x000fc8000f8e0209 */
[----:B-1----:R-:W-:-:S05]  /*0cf0*/  IMAD.WIDE R2, R9, 0x4, R2 ;  /* 0x0000000409027825 */ /* 0x002fca00078e0202 */
[----:B0-----:R-:W-:Y:S01]  /*0d00*/  STG.E desc[UR12][R2.64], R15 ;  /* 0x0000000f02007986 */ /* 0x001fe2000c10190c */
[----:B------:R-:W-:Y:S05]  /*0d10*/  EXIT ;  /* 0x000000000000794d */ /* 0x000fea0003800000 */
.L_x_5:
[----:B------:R-:W-:-:S00]  /*0d20*/  BRA `(.L_x_5) ;  /* 0xfffffffc00fc7947 */ /* 0x000fc0000383ffff */
[----:B------:R-:W-:-:S00]  /*0d30*/  NOP ;  /* 0x0000000000007918 */ /* 0x000fc00000000000 */
        /* <DEDUP_REMOVED lines=12> */
.L_x_17:


//--------------------- .text._Z10recordDataPKfPfii --------------------------
	.section	.text._Z10recordDataPKfPfii,"ax",@progbits
	.align	128
        .global         _Z10recordDataPKfPfii
        .type           _Z10recordDataPKfPfii,@function
        .size           _Z10recordDataPKfPfii,(.L_x_18 - _Z10recordDataPKfPfii)
        .other          _Z10recordDataPKfPfii,@"STO_CUDA_ENTRY STV_DEFAULT"
_Z10recordDataPKfPfii:
.text._Z10recordDataPKfPfii:
[----:B------:R-:W-:Y:S01]  /*0000*/  LDC R1, c[0x0][0x37c] ;  /* 0x0000df00ff017b82 */ /* 0x000fe20000000800 */
[----:B------:R-:W0:Y:S07]  /*0010*/  S2R R0, SR_TID.X ;  /* 0x0000000000007919 */ /* 0x000e2e0000002100 */
[----:B------:R-:W0:Y:S01]  /*0020*/  S2UR UR4, SR_CTAID.X ;  /* 0x00000000000479c3 */ /* 0x000e220000002500 */
[----:B------:R-:W1:Y:S07]  /*0030*/  LDCU UR6, c[0x0][0x390] ;  /* 0x00007200ff0677ac */ /* 0x000e6e0008000800 */
[----:B------:R-:W0:Y:S02]  /*0040*/  LDC R7, c[0x0][0x360] ;  /* 0x0000d800ff077b82 */ /* 0x000e240000000800 */
[----:B0-----:R-:W-:-:S05]  /*0050*/  IMAD R7, R7, UR4, R0 ;  /* 0x0000000407077c24 */ /* 0x001fca000f8e0200 */
[----:B-1----:R-:W-:-:S13]  /*0060*/  ISETP.GE.AND P0, PT, R7, UR6, PT ;  /* 0x0000000607007c0c */ /* 0x002fda000bf06270 */
[----:B------:R-:W-:Y:S05]  /*0070*/  @P0 EXIT ;  /* 0x000000000000094d */ /* 0x000fea0003800000 */
[----:B------:R-:W0:Y:S01]  /*0080*/  LDC.64 R2, c[0x0][0x380] ;  /* 0x0000e000ff027b82 */ /* 0x000e220000000a00 */
[----:B------:R-:W1:Y:S07]  /*0090*/  LDCU.64 UR4, c[0x0][0x358] ;  /* 0x00006b00ff0477ac */ /* 0x000e6e0008000a00 */
[----:B------:R-:W2:Y:S08]  /*00a0*/  LDC R0, c[0x0][0x394] ;  /* 0x0000e500ff007b82 */ /* 0x000eb00000000800 */
[----:B------:R-:W3:Y:S01]  /*00b0*/  LDC.64 R4, c[0x0][0x388] ;  /* 0x0000e200ff047b82 */ /* 0x000ee20000000a00 */
[----:B0-----:R-:W-:-:S06]  /*00c0*/  IMAD.WIDE R2, R7, 0x4, R2 ;  /* 0x0000000407027825 */ /* 0x001fcc00078e0202 */
[----:B-1----:R-:W4:Y:S01]  /*00d0*/  LDG.E R3, desc[UR4][R2.64] ;  /* 0x0000000402037981 */ /* 0x002f22000c1e1900 */
[----:B--2---:R-:W-:-:S04]  /*00e0*/  IMAD R7, R0, UR6, R7 ;  /* 0x0000000600077c24 */ /* 0x004fc8000f8e0207 */
[----:B---3--:R-:W-:-:S05]  /*00f0*/  IMAD.WIDE R4, R7, 0x4, R4 ;  /* 0x0000000407047825 */ /* 0x008fca00078e0204 */
[----:B----4-:R-:W-:Y:S01]  /*0100*/  STG.E desc[UR4][R4.64], R3 ;  /* 0x0000000304007986 */ /* 0x010fe2000c101904 */
[----:B------:R-:W-:Y:S05]  /*0110*/  EXIT ;  /* 0x000000000000794d */ /* 0x000fea0003800000 */
.L_x_6:
        /* <DEDUP_REMOVED lines=14> */
.L_x_18:


//--------------------- .text._Z13updateLatticePKfPfS0_i --------------------------
	.section	.text._Z13updateLatticePKfPfS0_i,"ax",@progbits
	.align	128
        .global         _Z13updateLatticePKfPfS0_i
        .type           _Z13updateLatticePKfPfS0_i,@function
        .size           _Z13updateLatticePKfPfS0_i,(.L_x_19 - _Z13updateLatticePKfPfS0_i)
        .other          _Z13updateLatticePKfPfS0_i,@"STO_CUDA_ENTRY STV_DEFAULT"
_Z13updateLatticePKfPfS0_i:
.text._Z13updateLatticePKfPfS0_i:
[----:B------:R-:W-:Y:S01]  /*0000*/  LDC R1, c[0x0][0x37c] ;  /* 0x0000df00ff017b82 */ /* 0x000fe20000000800 */
[----:B------:R-:W0:Y:S07]  /*0010*/  S2R R3, SR_TID.X ;  /* 0x0000000000037919 */ /* 0x000e2e0000002100 */
[----:B------:R-:W0:Y:S08]  /*0020*/  S2UR UR4, SR_CTAID.X ;  /* 0x00000000000479c3 */ /* 0x000e300000002500 */
[----:B------:R-:W0:Y:S08]  /*0030*/  LDC R6, c[0x0][0x360] ;  /* 0x0000d800ff067b82 */ /* 0x000e300000000800 */
[----:B------:R-:W1:Y:S01]  /*0040*/  LDC R11, c[0x0][0x398] ;  /* 0x0000e600ff0b7b82 */ /* 0x000e620000000800 */
[----:B0-----:R-:W-:-:S05]  /*0050*/  IMAD R6, R6, UR4, R3 ;  /* 0x0000000406067c24 */ /* 0x001fca000f8e0203 */
[----:B-1----:R-:W-:-:S13]  /*0060*/  ISETP.GE.AND P0, PT, R6, R11, PT ;  /* 0x0000000b0600720c */ /* 0x002fda0003f06270 */
[----:B------:R-:W-:Y:S05]  /*0070*/  @P0 EXIT ;  /* 0x000000000000094d */ /* 0x000fea0003800000 */
[----:B------:R-:W-:Y:S01]  /*0080*/  ISETP.GE.AND P0, PT, R11, 0x1, PT ;  /* 0x000000010b00780c */ /* 0x000fe20003f06270 */
[----:B------:R-:W0:Y:S01]  /*0090*/  LDCU.64 UR8, c[0x0][0x358] ;  /* 0x00006b00ff0877ac */ /* 0x000e220008000a00 */
[----:B------:R-:W-:-:S11]  /*00a0*/  HFMA2 R7, -RZ, RZ, 0, 0 ;  /* 0x00000000ff077431 */ /* 0x000fd600000001ff */
[----:B------:R-:W-:Y:S05]  /*00b0*/  @!P0 BRA `(.L_x_7) ;  /* 0x0000000800048947 */ /* 0x000fea0003800000 */
[C---:B------:R-:W-:Y:S01]  /*00c0*/  ISETP.GE.U32.AND P1, PT, R11.reuse, 0x8, PT ;  /* 0x000000080b00780c */ /* 0x040fe20003f26070 */
[----:B------:R-:W-:Y:S01]  /*00d0*/  IMAD R9, R6, R11, RZ ;  /* 0x0000000b06097224 */ /* 0x000fe200078e02ff */
[----:B------:R-:W-:Y:S02]  /*00e0*/  LOP3.LUT R26, R11, 0x7, RZ, 0xc0, !PT ;  /* 0x000000070b1a7812 */ /* 0x000fe400078ec0ff */
[----:B------:R-:W-:Y:S02]  /*00f0*/  MOV R7, RZ ;  /* 0x000000ff00077202 */ /* 0x000fe40000000f00 */
[----:B------:R-:W-:Y:S02]  /*0100*/  ISETP.NE.AND P0, PT, R26, RZ, PT ;  /* 0x000000ff1a00720c */ /* 0x000fe40003f05270 */
[----:B------:R-:W-:-:S05]  /*0110*/  MOV R0, RZ ;  /* 0x000000ff00007202 */ /* 0x000fca0000000f00 */
[----:B------:R-:W-:Y:S06]  /*0120*/  @!P1 BRA `(.L_x_8) ;  /* 0x0000000000f49947 */ /* 0x000fec0003800000 */
[----:B------:R-:W1:Y:S01]  /*0130*/  LDCU.64 UR6, c[0x0][0x380] ;  /* 0x00007000ff0677ac */ /* 0x000e620008000a00 */
[----:B------:R-:W-:Y:S02]  /*0140*/  LOP3.LUT R0, R11, 0x7ffffff8, RZ, 0xc0, !PT ;  /* 0x7ffffff80b007812 */ /* 0x000fe400078ec0ff */
[----:B------:R-:W-:Y:S01]  /*0150*/  MOV R7, RZ ;  /* 0x000000ff00077202 */ /* 0x000fe20000000f00 */
[----:B------:R-:W2:Y:S01]  /*0160*/  LDCU.64 UR4, c[0x0][0x390] ;  /* 0x00007200ff0477ac */ /* 0x000ea20008000a00 */
[----:B------:R-:W-:Y:S02]  /*0170*/  MOV R8, R9 ;  /* 0x0000000900087202 */ /* 0x000fe40000000f00 */
[----:B------:R-:W-:Y:S01]  /*0180*/  IADD3 R27, PT, PT, -R0, RZ, RZ ;  /* 0x000000ff001b7210 */ /* 0x000fe20007ffe1ff */
[----:B-1----:R-:W-:-:S04]  /*0190*/  UIADD3 UR6, UP0, UPT, UR6, 0x10, URZ ;  /* 0x0000001006067890 */ /* 0x002fc8000ff1e0ff */
[----:B------:R-:W-:Y:S02]  /*01a0*/  UIADD3.X UR7, UPT, UPT, URZ, UR7, URZ, UP0, !UPT ;  /* 0x00000007ff077290 */ /* 0x000fe400087fe4ff */
[----:B--2---:R-:W-:Y:S01]  /*01b0*/  UIADD3 UR4, UP1, UPT, UR4, 0x10, URZ ;  /* 0x0000001004047890 */ /* 0x004fe2000ff3e0ff */
[----:B------:R-:W-:-:S03]  /*01c0*/  MOV R2, UR6 ;  /* 0x0000000600027c02 */ /* 0x000fc60008000f00 */
[----:B------:R-:W-:Y:S01]  /*01d0*/  MOV R3, UR7 ;  /* 0x0000000700037c02 */ /* 0x000fe20008000f00 */
[----:B------:R-:W-:-:S12]  /*01e0*/  UIADD3.X UR5, UPT, UPT, URZ, UR5, URZ, UP1, !UPT ;  /* 0x00000005ff057290 */ /* 0x000fd80008ffe4ff */
.L_x_9:
[----:B------:R-:W-:Y:S01]  /*01f0*/  MOV R4, UR4 ;  /* 0x0000000400047c02 */ /* 0x000fe20008000f00 */
[----:B0-----:R-:W2:Y:S01]  /*0200*/  LDG.E R24, desc[UR8][R2.64+-0x10] ;  /* 0xfffff00802187981 */ /* 0x001ea2000c1e1900 */
[----:B------:R-:W-:-:S03]  /*0210*/  MOV R5, UR5 ;  /* 0x0000000500057c02 */ /* 0x000fc60008000f00 */
[----:B------:R-:W3:Y:S01]  /*0220*/  LDG.E R20, desc[UR8][R2.64+-0xc] ;  /* 0xfffff40802147981 */ /* 0x000ee2000c1e1900 */
[----:B------:R-:W-:-:S03]  /*0230*/  IMAD.WIDE R4, R8, 0x4, R4 ;  /* 0x0000000408047825 */ /* 0x000fc600078e0204 */
[----:B------:R-:W4:Y:S04]  /*0240*/  LDG.E R18, desc[UR8][R2.64+-0x8] ;  /* 0xfffff80802127981 */ /* 0x000f28000c1e1900 */
[----:B------:R-:W2:Y:S04]  /*0250*/  LDG.E R29, desc[UR8][R4.64+-0x10] ;  /* 0xfffff008041d7981 */ /* 0x000ea8000c1e1900 */
[----:B------:R-:W3:Y:S04]  /*0260*/  LDG.E R23, desc[UR8][R4.64+-0xc] ;  /* 0xfffff40804177981 */ /* 0x000ee8000c1e1900 */
        /* <DEDUP_REMOVED lines=10> */
[----:B------:R0:W5:Y:S01]  /*0310*/  LDG.E R25, desc[UR8][R2.64+0xc] ;  /* 0x00000c0802197981 */ /* 0x000162000c1e1900 */
[----:B------:R-:W-:-:S04]  /*0320*/  IADD3 R27, PT, PT, R27, 0x8, RZ ;  /* 0x000000081b1b7810 */ /* 0x000fc80007ffe0ff */
[----:B------:R-:W-:Y:S02]  /*0330*/  ISETP.NE.AND P1, PT, R27, RZ, PT ;  /* 0x000000ff1b00720c */ /* 0x000fe40003f25270 */
[----:B0-----:R-:W-:Y:S02]  /*0340*/  IADD3 R2, P2, PT, R2, 0x20, RZ ;  /* 0x0000002002027810 */ /* 0x001fe40007f5e0ff */
[----:B------:R-:W-:Y:S02]  /*0350*/  IADD3 R8, PT, PT, R8, 0x8, RZ ;  /* 0x0000000808087810 */ /* 0x000fe40007ffe0ff */
[----:B------:R-:W-:Y:S01]  /*0360*/  IADD3.X R3, PT, PT, RZ, R3, RZ, P2, !PT ;  /* 0x00000003ff037210 */ /* 0x000fe200017fe4ff */
[C---:B--2---:R-:W-:Y:S01]  /*0370*/  FMUL R28, R24.reuse, R29 ;  /* 0x0000001d181c7220 */ /* 0x044fe20000400000 */
[----:B------:R-:W-:Y:S01]  /*0380*/  FADD R24, -R24, 1 ;  /* 0x3f80000018187421 */ /* 0x000fe20000000100 */
[----:B---3--:R-:W-:-:S03]  /*0390*/  FMUL R23, R20, R23 ;  /* 0x0000001714177220 */ /* 0x008fc60000400000 */
[----:B------:R-:W-:Y:S01]  /*03a0*/  FFMA R24, R28, R24, R7 ;  /* 0x000000181c187223 */ /* 0x000fe20000000007 */
[----:B------:R-:W-:Y:S01]  /*03b0*/  FADD R20, -R20, 1 ;  /* 0x3f80000014147421 */ /* 0x000fe20000000100 */
[C---:B----4-:R-:W-:Y:S01]  /*03c0*/  FMUL R21, R18.reuse, R21 ;  /* 0x0000001512157220 */ /* 0x050fe20000400000 */
[----:B------:R-:W-:Y:S02]  /*03d0*/  FADD R18, -R18, 1 ;  /* 0x3f80000012127421 */ /* 0x000fe40000000100 */
[----:B------:R-:W-:-:S04]  /*03e0*/  FFMA R20, R23, R20, R24 ;  /* 0x0000001417147223 */ /* 0x000fc80000000018 */
[----:B------:R-:W-:Y:S01]  /*03f0*/  FFMA R18, R21, R18, R20 ;  /* 0x0000001215127223 */ /* 0x000fe20000000014 */
[C---:B-----5:R-:W-:Y:S01]  /*0400*/  FMUL R19, R16.reuse, R19 ;  /* 0x0000001310137220 */ /* 0x060fe20000400000 */
[----:B------:R-:W-:-:S04]  /*0410*/  FADD R16, -R16, 1 ;  /* 0x3f80000010107421 */ /* 0x000fc80000000100 */
[----:B------:R-:W-:Y:S01]  /*0420*/  FFMA R16, R19, R16, R18 ;  /* 0x0000001013107223 */ /* 0x000fe20000000012 */
[C---:B------:R-:W-:Y:S01]  /*0430*/  FMUL R17, R14.reuse, R17 ;  /* 0x000000110e117220 */ /* 0x040fe20000400000 */
        /* <DEDUP_REMOVED lines=11> */
[----:B------:R-:W-:Y:S06]  /*04f0*/  @P1 BRA `(.L_x_9) ;  /* 0xfffffffc003c1947 */ /* 0x000fec000383ffff */
.L_x_8:
[----:B------:R-:W-:Y:S05]  /*0500*/  @!P0 BRA `(.L_x_7) ;  /* 0x0000000000f08947 */ /* 0x000fea0003800000 */
[----:B------:R-:W-:Y:S02]  /*0510*/  ISETP.GE.U32.AND P0, PT, R26, 0x4, PT ;  /* 0x000000041a00780c */ /* 0x000fe40003f06070 */
[----:B------:R-:W-:-:S04]  /*0520*/  LOP3.LUT R16, R11, 0x3, RZ, 0xc0, !PT ;  /* 0x000000030b107812 */ /* 0x000fc800078ec0ff */
[----:B------:R-:W-:-:S07]  /*0530*/  ISETP.NE.AND P1, PT, R16, RZ, PT ;  /* 0x000000ff1000720c */ /* 0x000fce0003f25270 */
[----:B------:R-:W-:Y:S06]  /*0540*/  @!P0 BRA `(.L_x_10) ;  /* 0x0000000000688947 */ /* 0x000fec0003800000 */
[----:B------:R-:W1:Y:S01]  /*0550*/  LDC.64 R2, c[0x0][0x390] ;  /* 0x0000e400ff027b82 */ /* 0x000e620000000a00 */
[----:B------:R-:W-:-:S07]  /*0560*/  IADD3 R13, PT, PT, R9, R0, RZ ;  /* 0x00000000090d7210 */ /* 0x000fce0007ffe0ff */
[----:B------:R-:W2:Y:S01]  /*0570*/  LDC.64 R4, c[0x0][0x380] ;  /* 0x0000e000ff047b82 */ /* 0x000ea20000000a00 */
[----:B-1----:R-:W-:-:S05]  /*0580*/  IMAD.WIDE R2, R13, 0x4, R2 ;  /* 0x000000040d027825 */ /* 0x002fca00078e0202 */
[----:B0-----:R-:W3:Y:S01]  /*0590*/  LDG.E R13, desc[UR8][R2.64] ;  /* 0x00000008020d7981 */ /* 0x001ee2000c1e1900 */
[----:B--2---:R-:W-:-:S03]  /*05a0*/  IMAD.WIDE.U32 R4, R0, 0x4, R4 ;  /* 0x0000000400047825 */ /* 0x004fc600078e0004 */
[----:B------:R-:W2:Y:S04]  /*05b0*/  LDG.E R15, desc[UR8][R2.64+0x4] ;  /* 0x00000408020f7981 */ /* 0x000ea8000c1e1900 */
[----:B------:R-:W3:Y:S04]  /*05c0*/  LDG.E R8, desc[UR8][R4.64] ;  /* 0x0000000804087981 */ /* 0x000ee8000c1e1900 */
[----:B------:R-:W2:Y:S04]  /*05d0*/  LDG.E R12, desc[UR8][R4.64+0x4] ;  /* 0x00000408040c7981 */ /* 0x000ea8000c1e1900 */
[----:B------:R-:W4:Y:S04]  /*05e0*/  LDG.E R17, desc[UR8][R2.64+0x8] ;  /* 0x0000080802117981 */ /* 0x000f28000c1e1900 */
[----:B------:R-:W4:Y:S04]  /*05f0*/  LDG.E R14, desc[UR8][R4.64+0x8] ;  /* 0x00000808040e7981 */ /* 0x000f28000c1e1900 */
[----:B------:R-:W5:Y:S04]  /*0600*/  LDG.E R19, desc[UR8][R2.64+0xc] ;  /* 0x00000c0802137981 */ /* 0x000f68000c1e1900 */
[----:B------:R-:W5:Y:S01]  /*0610*/  LDG.E R18, desc[UR8][R4.64+0xc] ;  /* 0x00000c0804127981 */ /* 0x000f62000c1e1900 */
[----:B------:R-:W-:Y:S01]  /*0620*/  IADD3 R0, PT, PT, R0, 0x4, RZ ;  /* 0x0000000400007810 */ /* 0x000fe20007ffe0ff */
[C---:B---3--:R-:W-:Y:S01]  /*0630*/  FMUL R10, R8.reuse, R13 ;  /* 0x0000000d080a7220 */ /* 0x048fe20000400000 */
[----:B------:R-:W-:Y:S01]  /*0640*/  FADD R8, -R8, 1 ;  /* 0x3f80000008087421 */ /* 0x000fe20000000100 */
[----:B--2---:R-:W-:-:S03]  /*0650*/  FMUL R15, R12, R15 ;  /* 0x0000000f0c0f7220 */ /* 0x004fc60000400000 */
[----:B------:R-:W-:Y:S01]  /*0660*/  FFMA R8, R10, R8, R7 ;  /* 0x000000080a087223 */ /* 0x000fe20000000007 */
[----:B------:R-:W-:-:S04]  /*0670*/  FADD R12, -R12, 1 ;  /* 0x3f8000000c0c7421 */ /* 0x000fc80000000100 */
[----:B------:R-:W-:Y:S01]  /*0680*/  FFMA R8, R15, R12, R8 ;  /* 0x0000000c0f087223 */ /* 0x000fe20000000008 */
[C---:B----4-:R-:W-:Y:S01]  /*0690*/  FMUL R17, R14.reuse, R17 ;  /* 0x000000110e117220 */ /* 0x050fe20000400000 */
[----:B------:R-:W-:-:S04]  /*06a0*/  FADD R14, -R14, 1 ;  /* 0x3f8000000e0e7421 */ /* 0x000fc80000000100 */
[----:B------:R-:W-:Y:S01]  /*06b0*/  FFMA R8, R17, R14, R8 ;  /* 0x0000000e11087223 */ /* 0x000fe20000000008 */
[C---:B-----5:R-:W-:Y:S01]  /*06c0*/  FMUL R19, R18.reuse, R19 ;  /* 0x0000001312137220 */ /* 0x060fe20000400000 */
[----:B------:R-:W-:-:S04]  /*06d0*/  FADD R7, -R18, 1 ;  /* 0x3f80000012077421 */ /* 0x000fc80000000100 */
[----:B------:R-:W-:-:S07]  /*06e0*/  FFMA R7, R19, R7, R8 ;  /* 0x0000000713077223 */ /* 0x000fce0000000008 */
.L_x_10:
[----:B------:R-:W-:Y:S05]  /*06f0*/  @!P1 BRA `(.L_x_7) ;  /* 0x0000000000749947 */ /* 0x000fea0003800000 */
[----:B------:R-:W-:Y:S02]  /*0700*/  ISETP.NE.AND P0, PT, R16, 0x1, PT ;  /* 0x000000011000780c */ /* 0x000fe40003f05270 */
[----:B------:R-:W-:-:S04]  /*0710*/  LOP3.LUT R11, R11, 0x1, RZ, 0xc0, !PT ;  /* 0x000000010b0b7812 */ /* 0x000fc800078ec0ff */
[----:B------:R-:W-:-:S07]  /*0720*/  ISETP.NE.U32.AND P1, PT, R11, 0x1, PT ;  /* 0x000000010b00780c */ /* 0x000fce0003f25070 */
[----:B------:R-:W1:Y:S01]  /*0730*/  @P0 LDC.64 R10, c[0x0][0x380] ;  /* 0x0000e000ff0a0b82 */ /* 0x000e620000000a00 */
[----:B------:R-:W-:-:S07]  /*0740*/  @P0 IADD3 R15, PT, PT, R9, R0, RZ ;  /* 0x00000000090f0210 */ /* 0x000fce0007ffe0ff */
[----:B------:R-:W2:Y:S08]  /*0750*/  @P0 LDC.64 R12, c[0x0][0x390] ;  /* 0x0000e400ff0c0b82 */ /* 0x000eb00000000a00 */
[----:B------:R-:W3:Y:S08]  /*0760*/  @!P1 LDC.64 R4, c[0x0][0x380] ;  /* 0x0000e000ff049b82 */ /* 0x000ef00000000a00 */
[----:B------:R-:W4:Y:S01]  /*0770*/  @!P1 LDC.64 R2, c[0x0][0x390] ;  /* 0x0000e400ff029b82 */ /* 0x000f220000000a00 */
[C---:B-1----:R-:W-:Y:S01]  /*0780*/  @P0 IMAD.WIDE.U32 R10, R0.reuse, 0x4, R10 ;  /* 0x00000004000a0825 */ /* 0x042fe200078e000a */
[----:B------:R-:W-:-:S03]  /*0790*/  @P0 IADD3 R0, PT, PT, R0, 0x2, RZ ;  /* 0x0000000200000810 */ /* 0x000fc60007ffe0ff */
[----:B--2---:R-:W-:Y:S01]  /*07a0*/  @P0 IMAD.WIDE R12, R15, 0x4, R12 ;  /* 0x000000040f0c0825 */ /* 0x004fe200078e020c */
[----:B------:R-:W-:Y:S01]  /*07b0*/  @!P1 IADD3 R9, PT, PT, R9, R0, RZ ;  /* 0x0000000009099210 */ /* 0x000fe20007ffe0ff */
[----:B0-----:R-:W2:Y:S04]  /*07c0*/  @P0 LDG.E R8, desc[UR8][R10.64] ;  /* 0x000000080a080981 */ /* 0x001ea8000c1e1900 */
[----:B------:R-:W2:Y:S01]  /*07d0*/  @P0 LDG.E R15, desc[UR8][R12.64] ;  /* 0x000000080c0f0981 */ /* 0x000ea2000c1e1900 */
[----:B---3--:R-:W-:-:S03]  /*07e0*/  @!P1 IMAD.WIDE.U32 R4, R0, 0x4, R4 ;  /* 0x0000000400049825 */ /* 0x008fc600078e0004 */
[----:B------:R-:W3:Y:S04]  /*07f0*/  @P0 LDG.E R14, desc[UR8][R10.64+0x4] ;  /* 0x000004080a0e0981 */ /* 0x000ee8000c1e1900 */
[----:B------:R-:W3:Y:S01]  /*0800*/  @P0 LDG.E R17, desc[UR8][R12.64+0x4] ;  /* 0x000004080c110981 */ /* 0x000ee2000c1e1900 */
[----:B----4-:R-:W-:-:S03]  /*0810*/  @!P1 IMAD.WIDE R2, R9, 0x4, R2 ;  /* 0x0000000409029825 */ /* 0x010fc600078e0202 */
[----:B------:R-:W4:Y:S04]  /*0820*/  @!P1 LDG.E R4, desc[UR8][R4.64] ;  /* 0x0000000804049981 */ /* 0x000f28000c1e1900 */
[----:B------:R-:W5:Y:S01]  /*0830*/  @!P1 LDG.E R3, desc[UR8][R2.64] ;  /* 0x0000000802039981 */ /* 0x000f62000c1e1900 */
[C---:B--2---:R-:W-:Y:S01]  /*0840*/  @P0 FMUL R0, R8.reuse, R15 ;  /* 0x0000000f08000220 */ /* 0x044fe20000400000 */
[----:B------:R-:W-:-:S04]  /*0850*/  @P0 FADD R8, -R8, 1 ;  /* 0x3f80000008080421 */ /* 0x000fc80000000100 */
[----:B------:R-:W-:Y:S01]  /*0860*/  @P0 FFMA R0, R0, R8, R7 ;  /* 0x0000000800000223 */ /* 0x000fe20000000007 */
[C---:B---3--:R-:W-:Y:S01]  /*0870*/  @P0 FMUL R17, R14.reuse, R17 ;  /* 0x000000110e110220 */ /* 0x048fe20000400000 */
[----:B------:R-:W-:Y:S01]  /*0880*/  @P0 FADD R14, -R14, 1 ;  /* 0x3f8000000e0e0421 */ /* 0x000fe20000000100 */
[----:B----4-:R-:W-:-:S03]  /*0890*/  @!P1 FADD R8, -R4, 1 ;  /* 0x3f80000004089421 */ /* 0x010fc60000000100 */
[----:B------:R-:W-:Y:S01]  /*08a0*/  @P0 FFMA R7, R17, R14, R0 ;  /* 0x0000000e11070223 */ /* 0x000fe20000000000 */
[----:B-----5:R-:W-:-:S04]  /*08b0*/  @!P1 FMUL R0, R4, R3 ;  /* 0x0000000304009220 */ /* 0x020fc80000400000 */
[----:B------:R-:W-:-:S07]  /*08c0*/  @!P1 FFMA R7, R0, R8, R7 ;  /* 0x0000000800079223 */ /* 0x000fce0000000007 */
.L_x_7:
[----:B------:R-:W1:Y:S02]  /*08d0*/  LDC.64 R2, c[0x0][0x388] ;  /* 0x0000e200ff027b82 */ /* 0x000e640000000a00 */
[----:B-1----:R-:W-:-:S05]  /*08e0*/  IMAD.WIDE R2, R6, 0x4, R2 ;  /* 0x0000000406027825 */ /* 0x002fca00078e0202 */
[----:B0-----:R-:W-:Y:S01]  /*08f0*/  STG.E desc[UR8][R2.64], R7 ;  /* 0x0000000702007986 */ /* 0x001fe2000c101908 */
[----:B------:R-:W-:Y:S05]  /*0900*/  EXIT ;  /* 0x000000000000794d */ /* 0x000fea0003800000 */
.L_x_11:
        /* <DEDUP_REMOVED lines=15> */
.L_x_19:


//--------------------- .text._Z26createCouplingMatrixKernelPfiff --------------------------
	.section	.text._Z26createCouplingMatrixKernelPfiff,"ax",@progbits
	.align	128
        .global         _Z26createCouplingMatrixKernelPfiff
        .type           _Z26createCouplingMatrixKernelPfiff,@function
        .size           _Z26createCouplingMatrixKernelPfiff,(.L_x_20 - _Z26createCouplingMatrixKernelPfiff)
        .other          _Z26createCouplingMatrixKernelPfiff,@"STO_CUDA_ENTRY STV_DEFAULT"
_Z26createCouplingMatrixKernelPfiff:
.text._Z26createCouplingMatrixKernelPfiff:
[----:B------:R-:W-:Y:S01]  /*0000*/  LDC R1, c[0x0][0x37c] ;  /* 0x0000df00ff017b82 */ /* 0x000fe20000000800 */
[----:B------:R-:W0:Y:S07]  /*0010*/  S2R R2, SR_TID.X ;  /* 0x0000000000027919 */ /* 0x000e2e0000002100 */
[----:B------:R-:W0:Y:S01]  /*0020*/  S2UR UR4, SR_CTAID.X ;  /* 0x00000000000479c3 */ /* 0x000e220000002500 */
[----:B------:R-:W1:Y:S07]  /*0030*/  S2R R5, SR_TID.Y ;  /* 0x0000000000057919 */ /* 0x000e6e0000002200 */
[----:B------:R-:W0:Y:S08]  /*0040*/  LDC R3, c[0x0][0x360] ;  /* 0x0000d800ff037b82 */ /* 0x000e300000000800 */
[----:B------:R-:W1:Y:S08]  /*0050*/  S2UR UR5, SR_CTAID.Y ;  /* 0x00000000000579c3 */ /* 0x000e700000002600 */
[----:B------:R-:W1:Y:S08]  /*0060*/  LDC R4, c[0x0][0x364] ;  /* 0x0000d900ff047b82 */ /* 0x000e700000000800 */
[----:B------:R-:W2:Y:S01]  /*0070*/  LDC R0, c[0x0][0x388] ;  /* 0x0000e200ff007b82 */ /* 0x000ea20000000800 */
[----:B0-----:R-:W-:-:S02]  /*0080*/  IMAD R3, R3, UR4, R2 ;  /* 0x0000000403037c24 */ /* 0x001fc4000f8e0202 */
[----:B-1----:R-:W-:-:S05]  /*0090*/  IMAD R2, R4, UR5, R5 ;  /* 0x0000000504027c24 */ /* 0x002fca000f8e0205 */
[----:B------:R-:W-:-:S04]  /*00a0*/  VIMNMX R5, PT, PT, R3, R2, !PT ;  /* 0x0000000203057248 */ /* 0x000fc80007fe0100 */
[----:B--2---:R-:W-:-:S13]  /*00b0*/  ISETP.GE.AND P0, PT, R5, R0, PT ;  /* 0x000000000500720c */ /* 0x004fda0003f06270 */
[----:B------:R-:W-:Y:S05]  /*00c0*/  @P0 EXIT ;  /* 0x000000000000094d */ /* 0x000fea0003800000 */
[----:B------:R-:W-:Y:S01]  /*00d0*/  ISETP.NE.AND P0, PT, R3, R2, PT ;  /* 0x000000020300720c */ /* 0x000fe20003f05270 */
[----:B------:R-:W0:-:S12]  /*00e0*/  LDCU.64 UR4, c[0x0][0x358] ;  /* 0x00006b00ff0477ac */ /* 0x000e180008000a00 */
[----:B------:R-:W-:Y:S05]  /*00f0*/  @P0 BRA `(.L_x_12) ;  /* 0x0000000000280947 */ /* 0x000fea0003800000 */
[----:B------:R-:W1:Y:S01]  /*0100*/  LDC R2, c[0x0][0x390] ;  /* 0x0000e400ff027b82 */ /* 0x000e620000000800 */
[----:B------:R-:W2:Y:S01]  /*0110*/  LDCU UR6, c[0x0][0x38c] ;  /* 0x00007180ff0677ac */ /* 0x000ea20008000800 */
[----:B------:R-:W-:-:S06]  /*0120*/  IMAD R3, R3, R0, R3 ;  /* 0x0000000003037224 */ /* 0x000fcc00078e0203 */
[----:B------:R-:W3:Y:S01]  /*0130*/  LDC.64 R4, c[0x0][0x380] ;  /* 0x0000e000ff047b82 */ /* 0x000ee20000000a00 */
[----:B-1----:R-:W-:-:S04]  /*0140*/  FADD R2, R2, R2 ;  /* 0x0000000202027221 */ /* 0x002fc80000000000 */
[----:B------:R-:W-:Y:S01]  /*0150*/  FADD R0, -R2, 1 ;  /* 0x3f80000002007421 */ /* 0x000fe20000000100 */
[----:B---3--:R-:W-:-:S04]  /*0160*/  IMAD.WIDE.U32 R2, R3, 0x4, R4 ;  /* 0x0000000403027825 */ /* 0x008fc800078e0004 */
[----:B--2---:R-:W-:-:S05]  /*0170*/  FMUL R5, R0, UR6 ;  /* 0x0000000600057c20 */ /* 0x004fca0008400000 */
[----:B0-----:R-:W-:Y:S01]  /*0180*/  STG.E desc[UR4][R2.64], R5 ;  /* 0x0000000502007986 */ /* 0x001fe2000c101904 */
[----:B------:R-:W-:Y:S05]  /*0190*/  EXIT ;  /* 0x000000000000794d */ /* 0x000fea0003800000 */
.L_x_12:
[----:B------:R-:W-:Y:S01]  /*01a0*/  IABS R11, R0 ;  /* 0x00000000000b7213 */ /* 0x000fe20000000000 */
[----:B------:R-:W-:Y:S01]  /*01b0*/  BSSY.RECONVERGENT B0, `(.L_x_13) ;  /* 0x0000027000007945 */ /* 0x000fe20003800200 */
[----:B------:R-:W-:Y:S02]  /*01c0*/  IADD3 R6, PT, PT, R3, 0x1, RZ ;  /* 0x0000000103067810 */ /* 0x000fe40007ffe0ff */
[----:B------:R-:W1:Y:S02]  /*01d0*/  I2F.RP R7, R11 ;  /* 0x0000000b00077306 */ /* 0x000e640000209400 */
[----:B------:R-:W-:-:S06]  /*01e0*/  ISETP.GE.AND P1, PT, R6, RZ, PT ;  /* 0x000000ff0600720c */ /* 0x000fcc0003f26270 */
[----:B-1----:R-:W1:Y:S02]  /*01f0*/  MUFU.RCP R7, R7 ;  /* 0x0000000700077308 */ /* 0x002e640000001000 */
[----:B-1----:R-:W-:-:S06]  /*0200*/  VIADD R4, R7, 0xffffffe ;  /* 0x0ffffffe07047836 */ /* 0x002fcc0000000000 */
[----:B------:R1:W2:Y:S02]  /*0210*/  F2I.FTZ.U32.TRUNC.NTZ R5, R4 ;  /* 0x0000000400057305 */ /* 0x0002a4000021f000 */
[----:B-1----:R-:W-:Y:S02]  /*0220*/  IMAD.MOV.U32 R4, RZ, RZ, RZ ;  /* 0x000000ffff047224 */ /* 0x002fe400078e00ff */
[----:B--2---:R-:W-:-:S04]  /*0230*/  IMAD.MOV R8, RZ, RZ, -R5 ;  /* 0x000000ffff087224 */ /* 0x004fc800078e0a05 */
[----:B------:R-:W-:Y:S01]  /*0240*/  IMAD R9, R8, R11, RZ ;  /* 0x0000000b08097224 */ /* 0x000fe200078e02ff */
[----:B------:R-:W-:-:S03]  /*0250*/  IABS R8, R6 ;  /* 0x0000000600087213 */ /* 0x000fc60000000000 */
[----:B------:R-:W-:-:S06]  /*0260*/  IMAD.HI.U32 R5, R5, R9, R4 ;  /* 0x0000000905057227 */ /* 0x000fcc00078e0004 */
[----:B------:R-:W-:-:S05]  /*0270*/  IMAD.HI.U32 R7, R5, R8, RZ ;  /* 0x0000000805077227 */ /* 0x000fca00078e00ff */
[----:B------:R-:W-:-:S05]  /*0280*/  IADD3 R7, PT, PT, -R7, RZ, RZ ;  /* 0x000000ff07077210 */ /* 0x000fca0007ffe1ff */
[----:B------:R-:W-:Y:S01]  /*0290*/  IMAD R4, R11, R7, R8 ;  /* 0x000000070b047224 */ /* 0x000fe200078e0208 */
[----:B------:R-:W-:-:S04]  /*02a0*/  LOP3.LUT R7, RZ, R0, RZ, 0x33, !PT ;  /* 0x00000000ff077212 */ /* 0x000fc800078e33ff */
[----:B------:R-:W-:-:S13]  /*02b0*/  ISETP.GT.U32.AND P0, PT, R11, R4, PT ;  /* 0x000000040b00720c */ /* 0x000fda0003f04070 */
[----:B------:R-:W-:-:S05]  /*02c0*/  @!P0 IMAD.IADD R4, R4, 0x1, -R11 ;  /* 0x0000000104048824 */ /* 0x000fca00078e0a0b */
[----:B------:R-:W-:-:S13]  /*02d0*/  ISETP.GT.U32.AND P0, PT, R11, R4, PT ;  /* 0x000000040b00720c */ /* 0x000fda0003f04070 */
[----:B------:R-:W-:Y:S02]  /*02e0*/  @!P0 IADD3 R4, PT, PT, R4, -R11, RZ ;  /* 0x8000000b04048210 */ /* 0x000fe40007ffe0ff */
[----:B------:R-:W-:-:S03]  /*02f0*/  ISETP.NE.AND P0, PT, R0, RZ, PT ;  /* 0x000000ff0000720c */ /* 0x000fc60003f05270 */
[----:B------:R-:W-:-:S05]  /*0300*/  @!P1 IMAD.MOV R4, RZ, RZ, -R4 ;  /* 0x000000ffff049224 */ /* 0x000fca00078e0a04 */
[----:B------:R-:W-:-:S04]  /*0310*/  SEL R9, R7, R4, !P0 ;  /* 0x0000000407097207 */ /* 0x000fc80004000000 */
[----:B------:R-:W-:-:S13]  /*0320*/  ISETP.NE.AND P1, PT, R2, R9, PT ;  /* 0x000000090200720c */ /* 0x000fda0003f25270 */
[----:B------:R-:W-:Y:S05]  /*0330*/  @!P1 BRA `(.L_x_14) ;  /* 0x0000000000389947 */ /* 0x000fea0003800000 */
[----:B------:R-:W-:-:S04]  /*0340*/  IADD3 R6, PT, PT, R3, -0x1, R0 ;  /* 0xffffffff03067810 */ /* 0x000fc80007ffe000 */
[----:B------:R-:W-:Y:S02]  /*0350*/  IABS R4, R6 ;  /* 0x0000000600047213 */ /* 0x000fe40000000000 */
[----:B------:R-:W-:-:S03]  /*0360*/  ISETP.GE.AND P2, PT, R6, RZ, PT ;  /* 0x000000ff0600720c */ /* 0x000fc60003f46270 */
[----:B------:R-:W-:-:S05]  /*0370*/  IMAD.HI.U32 R5, R5, R4, RZ ;  /* 0x0000000405057227 */ /* 0x000fca00078e00ff */
[----:B------:R-:W-:-:S05]  /*0380*/  IADD3 R5, PT, PT, -R5, RZ, RZ ;  /* 0x000000ff05057210 */ /* 0x000fca0007ffe1ff */
[----:B------:R-:W-:-:S05]  /*0390*/  IMAD R4, R11, R5, R4 ;  /* 0x000000050b047224 */ /* 0x000fca00078e0204 */
[----:B------:R-:W-:-:S13]  /*03a0*/  ISETP.GT.U32.AND P1, PT, R11, R4, PT ;  /* 0x000000040b00720c */ /* 0x000fda0003f24070 */
[----:B------:R-:W-:-:S05]  /*03b0*/  @!P1 IMAD.IADD R4, R4, 0x1, -R11 ;  /* 0x0000000104049824 */ /* 0x000fca00078e0a0b */
[----:B------:R-:W-:-:S13]  /*03c0*/  ISETP.GT.U32.AND P1, PT, R11, R4, PT ;  /* 0x000000040b00720c */ /* 0x000fda0003f24070 */
[----:B------:R-:W-:-:S04]  /*03d0*/  @!P1 IADD3 R4, PT, PT, R4, -R11, RZ ;  /* 0x8000000b04049210 */ /* 0x000fc80007ffe0ff */
[----:B------:R-:W-:-:S04]  /*03e0*/  @!P2 IADD3 R4, PT, PT, -R4, RZ, RZ ;  /* 0x000000ff0404a210 */ /* 0x000fc80007ffe1ff */
[----:B------:R-:W-:-:S04]  /*03f0*/  SEL R7, R7, R4, !P0 ;  /* 0x0000000407077207 */ /* 0x000fc80004000000 */
[----:B------:R-:W-:-:S13]  /*0400*/  ISETP.NE.AND P0, PT, R2, R7, PT ;  /* 0x000000070200720c */ /* 0x000fda0003f05270 */
[----:B------:R-:W-:Y:S05]  /*0410*/  @P0 BRA `(.L_x_15) ;  /* 0x0000000000240947 */ /* 0x000fea0003800000 */
.L_x_14:
[----:B0-----:R-:W-:Y:S05]  /*0420*/  BSYNC.RECONVERGENT B0 ;  /* 0x0000000000007941 */ /* 0x001fea0003800200 */
.L_x_13:
[----:B------:R-:W0:Y:S01]  /*0430*/  LDC.64 R4, c[0x0][0x380] ;  /* 0x0000e000ff047b82 */ /* 0x000e220000000a00 */
[----:B------:R-:W1:Y:S01]  /*0440*/  LDCU UR6, c[0x0][0x38c] ;  /* 0x00007180ff0677ac */ /* 0x000e620008000800 */
[----:B------:R-:W-:-:S06]  /*0450*/  IMAD R3, R3, R0, R2 ;  /* 0x0000000003037224 */ /* 0x000fcc00078e0202 */
[----:B------:R-:W1:Y:S01]  /*0460*/  LDC R6, c[0x0][0x390] ;  /* 0x0000e400ff067b82 */ /* 0x000e620000000800 */
[----:B0-----:R-:W-:-:S04]  /*0470*/  IMAD.WIDE R2, R3, 0x4, R4 ;  /* 0x0000000403027825 */ /* 0x001fc800078e0204 */
[----:B-1----:R-:W-:-:S05]  /*0480*/  FMUL R5, R6, UR6 ;  /* 0x0000000606057c20 */ /* 0x002fca0008400000 */
[----:B------:R-:W-:Y:S01]  /*0490*/  STG.E desc[UR4][R2.64], R5 ;  /* 0x0000000502007986 */ /* 0x000fe2000c101904 */
[----:B------:R-:W-:Y:S05]  /*04a0*/  EXIT ;  /* 0x000000000000794d */ /* 0x000fea0003800000 */
.L_x_15:
[----:B------:R-:W1:Y:S01]  /*04b0*/  LDC.64 R4, c[0x0][0x380] ;  /* 0x0000e000ff047b82 */ /* 0x000e620000000a00 */
[----:B------:R-:W-:-:S04]  /*04c0*/  IMAD R3, R3, R0, R2 ;  /* 0x0000000003037224 */ /* 0x000fc800078e0202 */
[----:B-1----:R-:W-:-:S05]  /*04d0*/  IMAD.WIDE R4, R3, 0x4, R4 ;  /* 0x0000000403047825 */ /* 0x002fca00078e0204 */
[----:B0-----:R-:W-:Y:S01]  /*04e0*/  STG.E desc[UR4][R4.64], RZ ;  /* 0x000000ff04007986 */ /* 0x001fe2000c101904 */
[----:B------:R-:W-:Y:S05]  /*04f0*/  EXIT ;  /* 0x000000000000794d */ /* 0x000fea0003800000 */
.L_x_16:
        /* <DEDUP_REMOVED lines=16> */
.L_x_20:


//--------------------- .nv.shared.reserved.0     --------------------------
	.section	.nv.shared.reserved.0,"aw",@nobits
	.weak		__nv_reservedSMEM_offset_0_alias
	.size		__nv_reservedSMEM_offset_0_alias, 0, 64
	.other		__nv_reservedSMEM_offset_0_alias,@"STO_CUDA_RESERVED_SHARED STV_DEFAULT"
__nv_reservedSMEM_offset_0_alias:
	.zero		0
	.zero		64


//--------------------- .nv.constant0._Z20updateTangentVectorsPKfS0_PfS0_ii --------------------------
	.section	.nv.constant0._Z20updateTangentVectorsPKfS0_PfS0_ii,"a",@progbits
	.sectionflags	@""
	.align	4
.nv.constant0._Z20updateTangentVectorsPKfS0_PfS0_ii:
	.zero		936


//--------------------- .nv.constant0._Z10recordDataPKfPfii --------------------------
	.section	.nv.constant0._Z10recordDataPKfPfii,"a",@progbits
	.sectionflags	@""
	.align	4
.nv.constant0._Z10recordDataPKfPfii:
	.zero		920


//--------------------- .nv.constant0._Z13updateLatticePKfPfS0_i --------------------------
	.section	.nv.constant0._Z13updateLatticePKfPfS0_i,"a",@progbits
	.sectionflags	@""
	.align	4
.nv.constant0._Z13updateLatticePKfPfS0_i:
	.zero		924


//--------------------- .nv.constant0._Z26createCouplingMatrixKernelPfiff --------------------------
	.section	.nv.constant0._Z26createCouplingMatrixKernelPfiff,"a",@progbits
	.sectionflags	@""
	.align	4
.nv.constant0._Z26createCouplingMatrixKernelPfiff:
	.zero		916


//--------------------- SYMBOLS --------------------------

	.type		.nv.reservedSmem.offset0,@object
	.size		.nv.reservedSmem.offset0,0x4
